//
// Generated by NVIDIA NVVM Compiler
//
// Compiler Build ID: CL-36424714
// Cuda compilation tools, release 13.0, V13.0.88
// Based on NVVM 20.0.0
//

.version 9.0
.target sm_100
.address_size 64

	// .globl	_Z8myKernelPKfPfS0_iif
// _ZZ8myKernelPKfPfS0_iifE6output has been demoted
// _ZZ8myKernelPKfPfS0_iifE11z_per_block has been demoted
// _ZZ8myKernelPKfPfS0_iifE1Z has been demoted

.visible .entry _Z8myKernelPKfPfS0_iif(
	.param .u64 .ptr .align 1 _Z8myKernelPKfPfS0_iif_param_0,
	.param .u64 .ptr .align 1 _Z8myKernelPKfPfS0_iif_param_1,
	.param .u64 .ptr .align 1 _Z8myKernelPKfPfS0_iif_param_2,
	.param .u32 _Z8myKernelPKfPfS0_iif_param_3,
	.param .u32 _Z8myKernelPKfPfS0_iif_param_4,
	.param .f32 _Z8myKernelPKfPfS0_iif_param_5
)
{
	.reg .pred 	%p<49>;
	.reg .b16 	%rs<3>;
	.reg .b32 	%r<348>;
	.reg .b32 	%f<415>;
	.reg .b64 	%rd<90>;
	// demoted variable
	.shared .align 4 .b8 _ZZ8myKernelPKfPfS0_iifE6output[1024];
	// demoted variable
	.shared .align 4 .b8 _ZZ8myKernelPKfPfS0_iifE11z_per_block[1024];
	// demoted variable
	.shared .align 4 .b8 _ZZ8myKernelPKfPfS0_iifE1Z[1024];
	ld.param.u64 	%rd14, [_Z8myKernelPKfPfS0_iif_param_0];
	ld.param.u64 	%rd13, [_Z8myKernelPKfPfS0_iif_param_2];
	ld.param.u32 	%r134, [_Z8myKernelPKfPfS0_iif_param_3];
	ld.param.f32 	%f65, [_Z8myKernelPKfPfS0_iif_param_5];
	cvta.to.global.u64 	%rd1, %rd14;
	mov.u32 	%r1, %ctaid.x;
	mov.u32 	%r2, %ctaid.y;
	or.b32  	%r136, %r1, %r2;
	and.b32  	%r137, %r136, 2147483392;
	setp.ne.s32 	%p1, %r137, 0;
	@%p1 bra 	$L__BB0_64;
	mov.u32 	%r3, %nctaid.x;
	div.u32 	%r4, 256, %r3;
	cvt.u16.u32 	%rs2, %r4;
	div.u16 	%rs1, 16, %rs2;
	cvt.u32.u16 	%r5, %rs1;
	mov.u32 	%r6, %tid.x;
	mov.u32 	%r7, %tid.y;
	or.b32  	%r8, %r6, %r7;
	setp.ne.s32 	%p2, %r8, 0;
	@%p2 bra 	$L__BB0_19;
	setp.gt.u32 	%p3, %r3, 256;
	@%p3 bra 	$L__BB0_18;
	add.s32 	%r9, %r4, -1;
	and.b32  	%r10, %r4, 15;
	and.b32  	%r11, %r4, 496;
	and.b32  	%r12, %r4, 7;
	and.b32  	%r13, %r4, 3;
	mov.b32 	%r326, 0;
$L__BB0_4:
	setp.lt.u32 	%p4, %r9, 15;
	shl.b32 	%r140, %r326, 6;
	mov.u32 	%r141, _ZZ8myKernelPKfPfS0_iifE1Z;
	add.s32 	%r15, %r141, %r140;
	mov.b32 	%r329, 0;
	@%p4 bra 	$L__BB0_7;
	mov.b32 	%r327, 0;
$L__BB0_6:
	.pragma "nounroll";
	shl.b32 	%r143, %r327, 2;
	add.s32 	%r144, %r15, %r143;
	mov.b32 	%r145, 0;
	st.shared.u32 	[%r144], %r145;
	st.shared.u32 	[%r144+4], %r145;
	st.shared.u32 	[%r144+8], %r145;
	st.shared.u32 	[%r144+12], %r145;
	st.shared.u32 	[%r144+16], %r145;
	st.shared.u32 	[%r144+20], %r145;
	st.shared.u32 	[%r144+24], %r145;
	st.shared.u32 	[%r144+28], %r145;
	st.shared.u32 	[%r144+32], %r145;
	st.shared.u32 	[%r144+36], %r145;
	st.shared.u32 	[%r144+40], %r145;
	st.shared.u32 	[%r144+44], %r145;
	st.shared.u32 	[%r144+48], %r145;
	st.shared.u32 	[%r144+52], %r145;
	st.shared.u32 	[%r144+56], %r145;
	st.shared.u32 	[%r144+60], %r145;
	add.s32 	%r327, %r327, 16;
	setp.ne.s32 	%p5, %r327, %r11;
	mov.u32 	%r329, %r11;
	@%p5 bra 	$L__BB0_6;
$L__BB0_7:
	setp.eq.s32 	%p6, %r10, 0;
	@%p6 bra 	$L__BB0_17;
	setp.lt.u32 	%p7, %r10, 8;
	@%p7 bra 	$L__BB0_10;
	shl.b32 	%r146, %r329, 2;
	add.s32 	%r147, %r15, %r146;
	mov.b32 	%r148, 0;
	st.shared.u32 	[%r147], %r148;
	st.shared.u32 	[%r147+4], %r148;
	st.shared.u32 	[%r147+8], %r148;
	st.shared.u32 	[%r147+12], %r148;
	st.shared.u32 	[%r147+16], %r148;
	st.shared.u32 	[%r147+20], %r148;
	st.shared.u32 	[%r147+24], %r148;
	st.shared.u32 	[%r147+28], %r148;
	add.s32 	%r329, %r329, 8;
$L__BB0_10:
	setp.eq.s32 	%p8, %r12, 0;
	@%p8 bra 	$L__BB0_17;
	setp.lt.u32 	%p9, %r12, 4;
	@%p9 bra 	$L__BB0_13;
	shl.b32 	%r149, %r329, 2;
	add.s32 	%r150, %r15, %r149;
	mov.b32 	%r151, 0;
	st.shared.u32 	[%r150], %r151;
	st.shared.u32 	[%r150+4], %r151;
	st.shared.u32 	[%r150+8], %r151;
	st.shared.u32 	[%r150+12], %r151;
	add.s32 	%r329, %r329, 4;
$L__BB0_13:
	setp.eq.s32 	%p10, %r13, 0;
	@%p10 bra 	$L__BB0_17;
	setp.eq.s32 	%p11, %r13, 1;
	shl.b32 	%r152, %r329, 2;
	add.s32 	%r23, %r15, %r152;
	mov.b32 	%r153, 0;
	st.shared.u32 	[%r23], %r153;
	@%p11 bra 	$L__BB0_17;
	setp.eq.s32 	%p12, %r13, 2;
	mov.b32 	%r154, 0;
	st.shared.u32 	[%r23+4], %r154;
	@%p12 bra 	$L__BB0_17;
	mov.b32 	%r155, 0;
	st.shared.u32 	[%r23+8], %r155;
$L__BB0_17:
	add.s32 	%r326, %r326, 1;
	setp.ne.s32 	%p13, %r326, %r4;
	@%p13 bra 	$L__BB0_4;
$L__BB0_18:
	mov.b32 	%r156, 0;
	st.shared.u32 	[_ZZ8myKernelPKfPfS0_iifE6output], %r156;
	st.shared.u32 	[_ZZ8myKernelPKfPfS0_iifE6output+4], %r156;
	st.shared.u32 	[_ZZ8myKernelPKfPfS0_iifE6output+8], %r156;
	st.shared.u32 	[_ZZ8myKernelPKfPfS0_iifE6output+12], %r156;
	st.shared.u32 	[_ZZ8myKernelPKfPfS0_iifE6output+16], %r156;
	st.shared.u32 	[_ZZ8myKernelPKfPfS0_iifE6output+20], %r156;
	st.shared.u32 	[_ZZ8myKernelPKfPfS0_iifE6output+24], %r156;
	st.shared.u32 	[_ZZ8myKernelPKfPfS0_iifE6output+28], %r156;
	st.shared.u32 	[_ZZ8myKernelPKfPfS0_iifE6output+32], %r156;
	st.shared.u32 	[_ZZ8myKernelPKfPfS0_iifE6output+36], %r156;
	st.shared.u32 	[_ZZ8myKernelPKfPfS0_iifE6output+40], %r156;
	st.shared.u32 	[_ZZ8myKernelPKfPfS0_iifE6output+44], %r156;
	st.shared.u32 	[_ZZ8myKernelPKfPfS0_iifE6output+48], %r156;
	st.shared.u32 	[_ZZ8myKernelPKfPfS0_iifE6output+52], %r156;
	st.shared.u32 	[_ZZ8myKernelPKfPfS0_iifE6output+56], %r156;
	st.shared.u32 	[_ZZ8myKernelPKfPfS0_iifE6output+60], %r156;
	st.shared.u32 	[_ZZ8myKernelPKfPfS0_iifE6output+64], %r156;
	st.shared.u32 	[_ZZ8myKernelPKfPfS0_iifE6output+68], %r156;
	st.shared.u32 	[_ZZ8myKernelPKfPfS0_iifE6output+72], %r156;
	st.shared.u32 	[_ZZ8myKernelPKfPfS0_iifE6output+76], %r156;
	st.shared.u32 	[_ZZ8myKernelPKfPfS0_iifE6output+80], %r156;
	st.shared.u32 	[_ZZ8myKernelPKfPfS0_iifE6output+84], %r156;
	st.shared.u32 	[_ZZ8myKernelPKfPfS0_iifE6output+88], %r156;
	st.shared.u32 	[_ZZ8myKernelPKfPfS0_iifE6output+92], %r156;
	st.shared.u32 	[_ZZ8myKernelPKfPfS0_iifE6output+96], %r156;
	st.shared.u32 	[_ZZ8myKernelPKfPfS0_iifE6output+100], %r156;
	st.shared.u32 	[_ZZ8myKernelPKfPfS0_iifE6output+104], %r156;
	st.shared.u32 	[_ZZ8myKernelPKfPfS0_iifE6output+108], %r156;
	st.shared.u32 	[_ZZ8myKernelPKfPfS0_iifE6output+112], %r156;
	st.shared.u32 	[_ZZ8myKernelPKfPfS0_iifE6output+116], %r156;
	st.shared.u32 	[_ZZ8myKernelPKfPfS0_iifE6output+120], %r156;
	st.shared.u32 	[_ZZ8myKernelPKfPfS0_iifE6output+124], %r156;
	st.shared.u32 	[_ZZ8myKernelPKfPfS0_iifE6output+128], %r156;
	st.shared.u32 	[_ZZ8myKernelPKfPfS0_iifE6output+132], %r156;
	st.shared.u32 	[_ZZ8myKernelPKfPfS0_iifE6output+136], %r156;
	st.shared.u32 	[_ZZ8myKernelPKfPfS0_iifE6output+140], %r156;
	st.shared.u32 	[_ZZ8myKernelPKfPfS0_iifE6output+144], %r156;
	st.shared.u32 	[_ZZ8myKernelPKfPfS0_iifE6output+148], %r156;
	st.shared.u32 	[_ZZ8myKernelPKfPfS0_iifE6output+152], %r156;
	st.shared.u32 	[_ZZ8myKernelPKfPfS0_iifE6output+156], %r156;
	st.shared.u32 	[_ZZ8myKernelPKfPfS0_iifE6output+160], %r156;
	st.shared.u32 	[_ZZ8myKernelPKfPfS0_iifE6output+164], %r156;
	st.shared.u32 	[_ZZ8myKernelPKfPfS0_iifE6output+168], %r156;
	st.shared.u32 	[_ZZ8myKernelPKfPfS0_iifE6output+172], %r156;
	st.shared.u32 	[_ZZ8myKernelPKfPfS0_iifE6output+176], %r156;
	st.shared.u32 	[_ZZ8myKernelPKfPfS0_iifE6output+180], %r156;
	st.shared.u32 	[_ZZ8myKernelPKfPfS0_iifE6output+184], %r156;
	st.shared.u32 	[_ZZ8myKernelPKfPfS0_iifE6output+188], %r156;
	st.shared.u32 	[_ZZ8myKernelPKfPfS0_iifE6output+192], %r156;
	st.shared.u32 	[_ZZ8myKernelPKfPfS0_iifE6output+196], %r156;
	st.shared.u32 	[_ZZ8myKernelPKfPfS0_iifE6output+200], %r156;
	st.shared.u32 	[_ZZ8myKernelPKfPfS0_iifE6output+204], %r156;
	st.shared.u32 	[_ZZ8myKernelPKfPfS0_iifE6output+208], %r156;
	st.shared.u32 	[_ZZ8myKernelPKfPfS0_iifE6output+212], %r156;
	st.shared.u32 	[_ZZ8myKernelPKfPfS0_iifE6output+216], %r156;
	st.shared.u32 	[_ZZ8myKernelPKfPfS0_iifE6output+220], %r156;
	st.shared.u32 	[_ZZ8myKernelPKfPfS0_iifE6output+224], %r156;
	st.shared.u32 	[_ZZ8myKernelPKfPfS0_iifE6output+228], %r156;
	st.shared.u32 	[_ZZ8myKernelPKfPfS0_iifE6output+232], %r156;
	st.shared.u32 	[_ZZ8myKernelPKfPfS0_iifE6output+236], %r156;
	st.shared.u32 	[_ZZ8myKernelPKfPfS0_iifE6output+240], %r156;
	st.shared.u32 	[_ZZ8myKernelPKfPfS0_iifE6output+244], %r156;
	st.shared.u32 	[_ZZ8myKernelPKfPfS0_iifE6output+248], %r156;
	st.shared.u32 	[_ZZ8myKernelPKfPfS0_iifE6output+252], %r156;
	st.shared.u32 	[_ZZ8myKernelPKfPfS0_iifE6output+256], %r156;
	st.shared.u32 	[_ZZ8myKernelPKfPfS0_iifE6output+260], %r156;
	st.shared.u32 	[_ZZ8myKernelPKfPfS0_iifE6output+264], %r156;
	st.shared.u32 	[_ZZ8myKernelPKfPfS0_iifE6output+268], %r156;
	st.shared.u32 	[_ZZ8myKernelPKfPfS0_iifE6output+272], %r156;
	st.shared.u32 	[_ZZ8myKernelPKfPfS0_iifE6output+276], %r156;
	st.shared.u32 	[_ZZ8myKernelPKfPfS0_iifE6output+280], %r156;
	st.shared.u32 	[_ZZ8myKernelPKfPfS0_iifE6output+284], %r156;
	st.shared.u32 	[_ZZ8myKernelPKfPfS0_iifE6output+288], %r156;
	st.shared.u32 	[_ZZ8myKernelPKfPfS0_iifE6output+292], %r156;
	st.shared.u32 	[_ZZ8myKernelPKfPfS0_iifE6output+296], %r156;
	st.shared.u32 	[_ZZ8myKernelPKfPfS0_iifE6output+300], %r156;
	st.shared.u32 	[_ZZ8myKernelPKfPfS0_iifE6output+304], %r156;
	st.shared.u32 	[_ZZ8myKernelPKfPfS0_iifE6output+308], %r156;
	st.shared.u32 	[_ZZ8myKernelPKfPfS0_iifE6output+312], %r156;
	st.shared.u32 	[_ZZ8myKernelPKfPfS0_iifE6output+316], %r156;
	st.shared.u32 	[_ZZ8myKernelPKfPfS0_iifE6output+320], %r156;
	st.shared.u32 	[_ZZ8myKernelPKfPfS0_iifE6output+324], %r156;
	st.shared.u32 	[_ZZ8myKernelPKfPfS0_iifE6output+328], %r156;
	st.shared.u32 	[_ZZ8myKernelPKfPfS0_iifE6output+332], %r156;
	st.shared.u32 	[_ZZ8myKernelPKfPfS0_iifE6output+336], %r156;
	st.shared.u32 	[_ZZ8myKernelPKfPfS0_iifE6output+340], %r156;
	st.shared.u32 	[_ZZ8myKernelPKfPfS0_iifE6output+344], %r156;
	st.shared.u32 	[_ZZ8myKernelPKfPfS0_iifE6output+348], %r156;
	st.shared.u32 	[_ZZ8myKernelPKfPfS0_iifE6output+352], %r156;
	st.shared.u32 	[_ZZ8myKernelPKfPfS0_iifE6output+356], %r156;
	st.shared.u32 	[_ZZ8myKernelPKfPfS0_iifE6output+360], %r156;
	st.shared.u32 	[_ZZ8myKernelPKfPfS0_iifE6output+364], %r156;
	st.shared.u32 	[_ZZ8myKernelPKfPfS0_iifE6output+368], %r156;
	st.shared.u32 	[_ZZ8myKernelPKfPfS0_iifE6output+372], %r156;
	st.shared.u32 	[_ZZ8myKernelPKfPfS0_iifE6output+376], %r156;
	st.shared.u32 	[_ZZ8myKernelPKfPfS0_iifE6output+380], %r156;
	st.shared.u32 	[_ZZ8myKernelPKfPfS0_iifE6output+384], %r156;
	st.shared.u32 	[_ZZ8myKernelPKfPfS0_iifE6output+388], %r156;
	st.shared.u32 	[_ZZ8myKernelPKfPfS0_iifE6output+392], %r156;
	st.shared.u32 	[_ZZ8myKernelPKfPfS0_iifE6output+396], %r156;
	st.shared.u32 	[_ZZ8myKernelPKfPfS0_iifE6output+400], %r156;
	st.shared.u32 	[_ZZ8myKernelPKfPfS0_iifE6output+404], %r156;
	st.shared.u32 	[_ZZ8myKernelPKfPfS0_iifE6output+408], %r156;
	st.shared.u32 	[_ZZ8myKernelPKfPfS0_iifE6output+412], %r156;
	st.shared.u32 	[_ZZ8myKernelPKfPfS0_iifE6output+416], %r156;
	st.shared.u32 	[_ZZ8myKernelPKfPfS0_iifE6output+420], %r156;
	st.shared.u32 	[_ZZ8myKernelPKfPfS0_iifE6output+424], %r156;
	st.shared.u32 	[_ZZ8myKernelPKfPfS0_iifE6output+428], %r156;
	st.shared.u32 	[_ZZ8myKernelPKfPfS0_iifE6output+432], %r156;
	st.shared.u32 	[_ZZ8myKernelPKfPfS0_iifE6output+436], %r156;
	st.shared.u32 	[_ZZ8myKernelPKfPfS0_iifE6output+440], %r156;
	st.shared.u32 	[_ZZ8myKernelPKfPfS0_iifE6output+444], %r156;
	st.shared.u32 	[_ZZ8myKernelPKfPfS0_iifE6output+448], %r156;
	st.shared.u32 	[_ZZ8myKernelPKfPfS0_iifE6output+452], %r156;
	st.shared.u32 	[_ZZ8myKernelPKfPfS0_iifE6output+456], %r156;
	st.shared.u32 	[_ZZ8myKernelPKfPfS0_iifE6output+460], %r156;
	st.shared.u32 	[_ZZ8myKernelPKfPfS0_iifE6output+464], %r156;
	st.shared.u32 	[_ZZ8myKernelPKfPfS0_iifE6output+468], %r156;
	st.shared.u32 	[_ZZ8myKernelPKfPfS0_iifE6output+472], %r156;
	st.shared.u32 	[_ZZ8myKernelPKfPfS0_iifE6output+476], %r156;
	st.shared.u32 	[_ZZ8myKernelPKfPfS0_iifE6output+480], %r156;
	st.shared.u32 	[_ZZ8myKernelPKfPfS0_iifE6output+484], %r156;
	st.shared.u32 	[_ZZ8myKernelPKfPfS0_iifE6output+488], %r156;
	st.shared.u32 	[_ZZ8myKernelPKfPfS0_iifE6output+492], %r156;
	st.shared.u32 	[_ZZ8myKernelPKfPfS0_iifE6output+496], %r156;
	st.shared.u32 	[_ZZ8myKernelPKfPfS0_iifE6output+500], %r156;
	st.shared.u32 	[_ZZ8myKernelPKfPfS0_iifE6output+504], %r156;
	st.shared.u32 	[_ZZ8myKernelPKfPfS0_iifE6output+508], %r156;
	st.shared.u32 	[_ZZ8myKernelPKfPfS0_iifE6output+512], %r156;
	st.shared.u32 	[_ZZ8myKernelPKfPfS0_iifE6output+516], %r156;
	st.shared.u32 	[_ZZ8myKernelPKfPfS0_iifE6output+520], %r156;
	st.shared.u32 	[_ZZ8myKernelPKfPfS0_iifE6output+524], %r156;
	st.shared.u32 	[_ZZ8myKernelPKfPfS0_iifE6output+528], %r156;
	st.shared.u32 	[_ZZ8myKernelPKfPfS0_iifE6output+532], %r156;
	st.shared.u32 	[_ZZ8myKernelPKfPfS0_iifE6output+536], %r156;
	st.shared.u32 	[_ZZ8myKernelPKfPfS0_iifE6output+540], %r156;
	st.shared.u32 	[_ZZ8myKernelPKfPfS0_iifE6output+544], %r156;
	st.shared.u32 	[_ZZ8myKernelPKfPfS0_iifE6output+548], %r156;
	st.shared.u32 	[_ZZ8myKernelPKfPfS0_iifE6output+552], %r156;
	st.shared.u32 	[_ZZ8myKernelPKfPfS0_iifE6output+556], %r156;
	st.shared.u32 	[_ZZ8myKernelPKfPfS0_iifE6output+560], %r156;
	st.shared.u32 	[_ZZ8myKernelPKfPfS0_iifE6output+564], %r156;
	st.shared.u32 	[_ZZ8myKernelPKfPfS0_iifE6output+568], %r156;
	st.shared.u32 	[_ZZ8myKernelPKfPfS0_iifE6output+572], %r156;
	st.shared.u32 	[_ZZ8myKernelPKfPfS0_iifE6output+576], %r156;
	st.shared.u32 	[_ZZ8myKernelPKfPfS0_iifE6output+580], %r156;
	st.shared.u32 	[_ZZ8myKernelPKfPfS0_iifE6output+584], %r156;
	st.shared.u32 	[_ZZ8myKernelPKfPfS0_iifE6output+588], %r156;
	st.shared.u32 	[_ZZ8myKernelPKfPfS0_iifE6output+592], %r156;
	st.shared.u32 	[_ZZ8myKernelPKfPfS0_iifE6output+596], %r156;
	st.shared.u32 	[_ZZ8myKernelPKfPfS0_iifE6output+600], %r156;
	st.shared.u32 	[_ZZ8myKernelPKfPfS0_iifE6output+604], %r156;
	st.shared.u32 	[_ZZ8myKernelPKfPfS0_iifE6output+608], %r156;
	st.shared.u32 	[_ZZ8myKernelPKfPfS0_iifE6output+612], %r156;
	st.shared.u32 	[_ZZ8myKernelPKfPfS0_iifE6output+616], %r156;
	st.shared.u32 	[_ZZ8myKernelPKfPfS0_iifE6output+620], %r156;
	st.shared.u32 	[_ZZ8myKernelPKfPfS0_iifE6output+624], %r156;
	st.shared.u32 	[_ZZ8myKernelPKfPfS0_iifE6output+628], %r156;
	st.shared.u32 	[_ZZ8myKernelPKfPfS0_iifE6output+632], %r156;
	st.shared.u32 	[_ZZ8myKernelPKfPfS0_iifE6output+636], %r156;
	st.shared.u32 	[_ZZ8myKernelPKfPfS0_iifE6output+640], %r156;
	st.shared.u32 	[_ZZ8myKernelPKfPfS0_iifE6output+644], %r156;
	st.shared.u32 	[_ZZ8myKernelPKfPfS0_iifE6output+648], %r156;
	st.shared.u32 	[_ZZ8myKernelPKfPfS0_iifE6output+652], %r156;
	st.shared.u32 	[_ZZ8myKernelPKfPfS0_iifE6output+656], %r156;
	st.shared.u32 	[_ZZ8myKernelPKfPfS0_iifE6output+660], %r156;
	st.shared.u32 	[_ZZ8myKernelPKfPfS0_iifE6output+664], %r156;
	st.shared.u32 	[_ZZ8myKernelPKfPfS0_iifE6output+668], %r156;
	st.shared.u32 	[_ZZ8myKernelPKfPfS0_iifE6output+672], %r156;
	st.shared.u32 	[_ZZ8myKernelPKfPfS0_iifE6output+676], %r156;
	st.shared.u32 	[_ZZ8myKernelPKfPfS0_iifE6output+680], %r156;
	st.shared.u32 	[_ZZ8myKernelPKfPfS0_iifE6output+684], %r156;
	st.shared.u32 	[_ZZ8myKernelPKfPfS0_iifE6output+688], %r156;
	st.shared.u32 	[_ZZ8myKernelPKfPfS0_iifE6output+692], %r156;
	st.shared.u32 	[_ZZ8myKernelPKfPfS0_iifE6output+696], %r156;
	st.shared.u32 	[_ZZ8myKernelPKfPfS0_iifE6output+700], %r156;
	st.shared.u32 	[_ZZ8myKernelPKfPfS0_iifE6output+704], %r156;
	st.shared.u32 	[_ZZ8myKernelPKfPfS0_iifE6output+708], %r156;
	st.shared.u32 	[_ZZ8myKernelPKfPfS0_iifE6output+712], %r156;
	st.shared.u32 	[_ZZ8myKernelPKfPfS0_iifE6output+716], %r156;
	st.shared.u32 	[_ZZ8myKernelPKfPfS0_iifE6output+720], %r156;
	st.shared.u32 	[_ZZ8myKernelPKfPfS0_iifE6output+724], %r156;
	st.shared.u32 	[_ZZ8myKernelPKfPfS0_iifE6output+728], %r156;
	st.shared.u32 	[_ZZ8myKernelPKfPfS0_iifE6output+732], %r156;
	st.shared.u32 	[_ZZ8myKernelPKfPfS0_iifE6output+736], %r156;
	st.shared.u32 	[_ZZ8myKernelPKfPfS0_iifE6output+740], %r156;
	st.shared.u32 	[_ZZ8myKernelPKfPfS0_iifE6output+744], %r156;
	st.shared.u32 	[_ZZ8myKernelPKfPfS0_iifE6output+748], %r156;
	st.shared.u32 	[_ZZ8myKernelPKfPfS0_iifE6output+752], %r156;
	st.shared.u32 	[_ZZ8myKernelPKfPfS0_iifE6output+756], %r156;
	st.shared.u32 	[_ZZ8myKernelPKfPfS0_iifE6output+760], %r156;
	st.shared.u32 	[_ZZ8myKernelPKfPfS0_iifE6output+764], %r156;
	st.shared.u32 	[_ZZ8myKernelPKfPfS0_iifE6output+768], %r156;
	st.shared.u32 	[_ZZ8myKernelPKfPfS0_iifE6output+772], %r156;
	st.shared.u32 	[_ZZ8myKernelPKfPfS0_iifE6output+776], %r156;
	st.shared.u32 	[_ZZ8myKernelPKfPfS0_iifE6output+780], %r156;
	st.shared.u32 	[_ZZ8myKernelPKfPfS0_iifE6output+784], %r156;
	st.shared.u32 	[_ZZ8myKernelPKfPfS0_iifE6output+788], %r156;
	st.shared.u32 	[_ZZ8myKernelPKfPfS0_iifE6output+792], %r156;
	st.shared.u32 	[_ZZ8myKernelPKfPfS0_iifE6output+796], %r156;
	st.shared.u32 	[_ZZ8myKernelPKfPfS0_iifE6output+800], %r156;
	st.shared.u32 	[_ZZ8myKernelPKfPfS0_iifE6output+804], %r156;
	st.shared.u32 	[_ZZ8myKernelPKfPfS0_iifE6output+808], %r156;
	st.shared.u32 	[_ZZ8myKernelPKfPfS0_iifE6output+812], %r156;
	st.shared.u32 	[_ZZ8myKernelPKfPfS0_iifE6output+816], %r156;
	st.shared.u32 	[_ZZ8myKernelPKfPfS0_iifE6output+820], %r156;
	st.shared.u32 	[_ZZ8myKernelPKfPfS0_iifE6output+824], %r156;
	st.shared.u32 	[_ZZ8myKernelPKfPfS0_iifE6output+828], %r156;
	st.shared.u32 	[_ZZ8myKernelPKfPfS0_iifE6output+832], %r156;
	st.shared.u32 	[_ZZ8myKernelPKfPfS0_iifE6output+836], %r156;
	st.shared.u32 	[_ZZ8myKernelPKfPfS0_iifE6output+840], %r156;
	st.shared.u32 	[_ZZ8myKernelPKfPfS0_iifE6output+844], %r156;
	st.shared.u32 	[_ZZ8myKernelPKfPfS0_iifE6output+848], %r156;
	st.shared.u32 	[_ZZ8myKernelPKfPfS0_iifE6output+852], %r156;
	st.shared.u32 	[_ZZ8myKernelPKfPfS0_iifE6output+856], %r156;
	st.shared.u32 	[_ZZ8myKernelPKfPfS0_iifE6output+860], %r156;
	st.shared.u32 	[_ZZ8myKernelPKfPfS0_iifE6output+864], %r156;
	st.shared.u32 	[_ZZ8myKernelPKfPfS0_iifE6output+868], %r156;
	st.shared.u32 	[_ZZ8myKernelPKfPfS0_iifE6output+872], %r156;
	st.shared.u32 	[_ZZ8myKernelPKfPfS0_iifE6output+876], %r156;
	st.shared.u32 	[_ZZ8myKernelPKfPfS0_iifE6output+880], %r156;
	st.shared.u32 	[_ZZ8myKernelPKfPfS0_iifE6output+884], %r156;
	st.shared.u32 	[_ZZ8myKernelPKfPfS0_iifE6output+888], %r156;
	st.shared.u32 	[_ZZ8myKernelPKfPfS0_iifE6output+892], %r156;
	st.shared.u32 	[_ZZ8myKernelPKfPfS0_iifE6output+896], %r156;
	st.shared.u32 	[_ZZ8myKernelPKfPfS0_iifE6output+900], %r156;
	st.shared.u32 	[_ZZ8myKernelPKfPfS0_iifE6output+904], %r156;
	st.shared.u32 	[_ZZ8myKernelPKfPfS0_iifE6output+908], %r156;
	st.shared.u32 	[_ZZ8myKernelPKfPfS0_iifE6output+912], %r156;
	st.shared.u32 	[_ZZ8myKernelPKfPfS0_iifE6output+916], %r156;
	st.shared.u32 	[_ZZ8myKernelPKfPfS0_iifE6output+920], %r156;
	st.shared.u32 	[_ZZ8myKernelPKfPfS0_iifE6output+924], %r156;
	st.shared.u32 	[_ZZ8myKernelPKfPfS0_iifE6output+928], %r156;
	st.shared.u32 	[_ZZ8myKernelPKfPfS0_iifE6output+932], %r156;
	st.shared.u32 	[_ZZ8myKernelPKfPfS0_iifE6output+936], %r156;
	st.shared.u32 	[_ZZ8myKernelPKfPfS0_iifE6output+940], %r156;
	st.shared.u32 	[_ZZ8myKernelPKfPfS0_iifE6output+944], %r156;
	st.shared.u32 	[_ZZ8myKernelPKfPfS0_iifE6output+948], %r156;
	st.shared.u32 	[_ZZ8myKernelPKfPfS0_iifE6output+952], %r156;
	st.shared.u32 	[_ZZ8myKernelPKfPfS0_iifE6output+956], %r156;
	st.shared.u32 	[_ZZ8myKernelPKfPfS0_iifE6output+960], %r156;
	st.shared.u32 	[_ZZ8myKernelPKfPfS0_iifE6output+964], %r156;
	st.shared.u32 	[_ZZ8myKernelPKfPfS0_iifE6output+968], %r156;
	st.shared.u32 	[_ZZ8myKernelPKfPfS0_iifE6output+972], %r156;
	st.shared.u32 	[_ZZ8myKernelPKfPfS0_iifE6output+976], %r156;
	st.shared.u32 	[_ZZ8myKernelPKfPfS0_iifE6output+980], %r156;
	st.shared.u32 	[_ZZ8myKernelPKfPfS0_iifE6output+984], %r156;
	st.shared.u32 	[_ZZ8myKernelPKfPfS0_iifE6output+988], %r156;
	st.shared.u32 	[_ZZ8myKernelPKfPfS0_iifE6output+992], %r156;
	st.shared.u32 	[_ZZ8myKernelPKfPfS0_iifE6output+996], %r156;
	st.shared.u32 	[_ZZ8myKernelPKfPfS0_iifE6output+1000], %r156;
	st.shared.u32 	[_ZZ8myKernelPKfPfS0_iifE6output+1004], %r156;
	st.shared.u32 	[_ZZ8myKernelPKfPfS0_iifE6output+1008], %r156;
	st.shared.u32 	[_ZZ8myKernelPKfPfS0_iifE6output+1012], %r156;
	st.shared.u32 	[_ZZ8myKernelPKfPfS0_iifE6output+1016], %r156;
	st.shared.u32 	[_ZZ8myKernelPKfPfS0_iifE6output+1020], %r156;
$L__BB0_19:
	ld.param.u32 	%r322, [_Z8myKernelPKfPfS0_iif_param_4];
	shl.b32 	%r157, %r4, 4;
	bar.sync 	0;
	shl.b32 	%r25, %r1, 4;
	shr.u32 	%r158, %r134, 31;
	add.s32 	%r159, %r134, %r158;
	shr.s32 	%r26, %r159, 1;
	shr.u32 	%r160, %r322, 31;
	add.s32 	%r161, %r322, %r160;
	shr.s32 	%r27, %r161, 1;
	div.u32 	%r28, 256, %r5;
	rem.u32 	%r162, %r6, %r5;
	mad.lo.s32 	%r29, %r162, %r157, %r26;
	rem.u32 	%r163, %r7, %r5;
	mad.lo.s32 	%r30, %r163, %r157, %r27;
	setp.gt.s32 	%p14, %r134, 0;
	shr.u32 	%r31, %r134, 1;
	shr.u32 	%r32, %r322, 1;
	and.b32  	%r164, %r159, -2;
	add.s32 	%r33, %r164, 256;
	shl.b32 	%r165, %r6, 6;
	mov.u32 	%r166, _ZZ8myKernelPKfPfS0_iifE6output;
	add.s32 	%r167, %r166, %r165;
	shl.b32 	%r168, %r7, 2;
	add.s32 	%r34, %r167, %r168;
	ld.shared.f32 	%f398, [%r34];
	@%p14 bra 	$L__BB0_32;
	mov.f32 	%f67, 0f80000000;
	div.rn.f32 	%f68, %f67, %f65;
	fma.rn.f32 	%f69, %f68, 0f3BBB989D, 0f3F000000;
	cvt.sat.f32.f32 	%f70, %f69;
	mov.f32 	%f71, 0f4B400001;
	mov.f32 	%f72, 0f437C0000;
	fma.rm.f32 	%f73, %f70, %f72, %f71;
	add.f32 	%f74, %f73, 0fCB40007F;
	neg.f32 	%f75, %f74;
	fma.rn.f32 	%f76, %f68, 0f3FB8AA3B, %f75;
	fma.rn.f32 	%f77, %f68, 0f32A57060, %f76;
	mov.b32 	%r170, %f73;
	shl.b32 	%r171, %r170, 23;
	mov.b32 	%f78, %r171;
	and.b32  	%r35, %r28, 7;
	and.b32  	%r36, %r28, 504;
	ex2.approx.ftz.f32 	%f79, %f77;
	mul.f32 	%f2, %f79, %f78;
	and.b32  	%r37, %r28, 3;
	and.b32  	%r38, %r28, 1;
	mov.b32 	%r340, 0;
	mov.f32 	%f397, 0f00000000;
	mul.wide.s32 	%rd9, %r33, 4;
$L__BB0_21:
	add.s32 	%r72, %r340, %r29;
	mov.b32 	%r341, 0;
$L__BB0_22:
	.pragma "nounroll";
	mov.u32 	%r73, %r341;
	add.s32 	%r173, %r73, %r30;
	add.f32 	%f80, %f397, %f2;
	mad.lo.s32 	%r174, %r173, %r33, %r72;
	mul.wide.s32 	%rd15, %r174, 4;
	add.s64 	%rd16, %rd1, %rd15;
	ld.global.f32 	%f81, [%rd16];
	fma.rn.f32 	%f82, %f2, %f81, %f398;
	add.f32 	%f83, %f80, %f2;
	add.s64 	%rd17, %rd16, %rd9;
	ld.global.f32 	%f84, [%rd17];
	fma.rn.f32 	%f85, %f2, %f84, %f82;
	add.f32 	%f86, %f83, %f2;
	add.s64 	%rd18, %rd17, %rd9;
	ld.global.f32 	%f87, [%rd18];
	fma.rn.f32 	%f88, %f2, %f87, %f85;
	add.f32 	%f89, %f86, %f2;
	add.s64 	%rd19, %rd18, %rd9;
	ld.global.f32 	%f90, [%rd19];
	fma.rn.f32 	%f91, %f2, %f90, %f88;
	add.f32 	%f92, %f89, %f2;
	add.s64 	%rd20, %rd19, %rd9;
	ld.global.f32 	%f93, [%rd20];
	fma.rn.f32 	%f94, %f2, %f93, %f91;
	add.f32 	%f95, %f92, %f2;
	add.s64 	%rd21, %rd20, %rd9;
	ld.global.f32 	%f96, [%rd21];
	fma.rn.f32 	%f97, %f2, %f96, %f94;
	add.f32 	%f98, %f95, %f2;
	add.s64 	%rd22, %rd21, %rd9;
	ld.global.f32 	%f99, [%rd22];
	fma.rn.f32 	%f100, %f2, %f99, %f97;
	add.f32 	%f397, %f98, %f2;
	add.s64 	%rd10, %rd22, %rd9;
	ld.global.f32 	%f101, [%rd10];
	fma.rn.f32 	%f398, %f2, %f101, %f100;
	add.s32 	%r341, %r73, 8;
	setp.ne.s32 	%p15, %r341, %r36;
	@%p15 bra 	$L__BB0_22;
	setp.eq.s32 	%p16, %r35, 0;
	@%p16 bra 	$L__BB0_31;
	setp.lt.u32 	%p17, %r35, 4;
	mov.u32 	%r343, %r36;
	@%p17 bra 	$L__BB0_26;
	add.f32 	%f103, %f397, %f2;
	add.s64 	%rd23, %rd10, %rd9;
	ld.global.f32 	%f104, [%rd23];
	fma.rn.f32 	%f105, %f2, %f104, %f398;
	add.f32 	%f106, %f103, %f2;
	add.s64 	%rd24, %rd23, %rd9;
	ld.global.f32 	%f107, [%rd24];
	fma.rn.f32 	%f108, %f2, %f107, %f105;
	add.f32 	%f109, %f106, %f2;
	add.s64 	%rd25, %rd24, %rd9;
	ld.global.f32 	%f110, [%rd25];
	fma.rn.f32 	%f111, %f2, %f110, %f108;
	add.f32 	%f397, %f109, %f2;
	add.s64 	%rd26, %rd25, %rd9;
	ld.global.f32 	%f112, [%rd26];
	fma.rn.f32 	%f398, %f2, %f112, %f111;
	add.s32 	%r343, %r73, 12;
$L__BB0_26:
	setp.eq.s32 	%p18, %r37, 0;
	@%p18 bra 	$L__BB0_31;
	setp.eq.s32 	%p19, %r37, 1;
	@%p19 bra 	$L__BB0_29;
	add.s32 	%r175, %r343, %r30;
	add.f32 	%f114, %f397, %f2;
	mad.lo.s32 	%r176, %r175, %r33, %r72;
	mul.wide.s32 	%rd27, %r176, 4;
	add.s64 	%rd28, %rd1, %rd27;
	ld.global.f32 	%f115, [%rd28];
	fma.rn.f32 	%f116, %f2, %f115, %f398;
	add.f32 	%f397, %f114, %f2;
	add.s64 	%rd29, %rd28, %rd9;
	ld.global.f32 	%f117, [%rd29];
	fma.rn.f32 	%f398, %f2, %f117, %f116;
	add.s32 	%r343, %r343, 2;
$L__BB0_29:
	setp.eq.s32 	%p20, %r38, 0;
	@%p20 bra 	$L__BB0_31;
	add.s32 	%r177, %r343, %r30;
	add.f32 	%f397, %f397, %f2;
	mad.lo.s32 	%r178, %r177, %r33, %r72;
	mul.wide.s32 	%rd30, %r178, 4;
	add.s64 	%rd31, %rd1, %rd30;
	ld.global.f32 	%f118, [%rd31];
	fma.rn.f32 	%f398, %f2, %f118, %f398;
$L__BB0_31:
	add.s32 	%r340, %r340, 1;
	setp.lt.u32 	%p21, %r340, %r28;
	@%p21 bra 	$L__BB0_21;
	bra.uni 	$L__BB0_58;
$L__BB0_32:
	ld.param.u32 	%r323, [_Z8myKernelPKfPfS0_iif_param_4];
	setp.lt.s32 	%p22, %r323, 1;
	@%p22 bra 	$L__BB0_46;
	ld.param.u32 	%r324, [_Z8myKernelPKfPfS0_iif_param_4];
	neg.s32 	%r39, %r324;
	mul.wide.u32 	%rd2, %r324, 4;
	cvta.to.global.u64 	%rd3, %rd13;
	add.s32 	%r190, %r26, %r25;
	sub.s32 	%r191, %r190, %r31;
	div.u32 	%r192, %r6, %r5;
	add.s32 	%r40, %r191, %r192;
	shl.b32 	%r193, %r2, 4;
	add.s32 	%r194, %r27, %r193;
	sub.s32 	%r195, %r194, %r32;
	div.u32 	%r196, %r7, %r5;
	add.s32 	%r41, %r195, %r196;
	mov.b32 	%r331, 0;
	mov.f32 	%f397, 0f00000000;
$L__BB0_34:
	add.s32 	%r47, %r331, %r29;
	shr.u32 	%r198, %r134, 1;
	sub.s32 	%r48, %r47, %r198;
	mov.b32 	%r332, 0;
$L__BB0_35:
	ld.param.u32 	%r325, [_Z8myKernelPKfPfS0_iif_param_4];
	add.s32 	%r50, %r332, %r30;
	shr.u32 	%r200, %r325, 1;
	sub.s32 	%r51, %r50, %r200;
	mov.b32 	%r333, 0;
	mov.f32 	%f383, 0f00000000;
$L__BB0_36:
	add.s32 	%r53, %r48, %r333;
	add.s32 	%r54, %r40, %r333;
	cvt.u64.u32 	%rd49, %r333;
	mad.lo.s64 	%rd89, %rd2, %rd49, %rd3;
	mov.b32 	%r335, 0;
	mov.u32 	%r334, %r39;
$L__BB0_37:
	add.s32 	%r202, %r41, %r335;
	add.s32 	%r203, %r51, %r335;
	mad.lo.s32 	%r204, %r202, %r33, %r54;
	mul.wide.s32 	%rd50, %r204, 4;
	add.s64 	%rd51, %rd1, %rd50;
	ld.global.f32 	%f175, [%rd51];
	mad.lo.s32 	%r205, %r203, %r33, %r53;
	mul.wide.s32 	%rd52, %r205, 4;
	add.s64 	%rd53, %rd1, %rd52;
	ld.global.f32 	%f176, [%rd53];
	sub.f32 	%f177, %f175, %f176;
	ld.global.f32 	%f178, [%rd89];
	mul.f32 	%f10, %f178, %f177;
	abs.f32 	%f11, %f10;
	setp.eq.f32 	%p30, %f10, 0f3F800000;
	mov.f32 	%f384, 0f3F800000;
	@%p30 bra 	$L__BB0_42;
	setp.nan.f32 	%p31, %f11, %f11;
	@%p31 bra 	$L__BB0_41;
	setp.lt.f32 	%p32, %f11, 0f00800000;
	mul.f32 	%f179, %f11, 0f4B800000;
	selp.f32 	%f180, %f179, %f11, %p32;
	mov.b32 	%r206, %f180;
	add.s32 	%r207, %r206, -1060439283;
	and.b32  	%r208, %r207, -8388608;
	sub.s32 	%r209, %r206, %r208;
	mov.b32 	%f181, %r209;
	cvt.rn.f32.s32 	%f182, %r208;
	selp.f32 	%f183, 0fC1C00000, 0f00000000, %p32;
	fma.rn.f32 	%f184, %f182, 0f34000000, %f183;
	add.f32 	%f185, %f181, 0fBF800000;
	add.f32 	%f186, %f181, 0f3F800000;
	rcp.approx.ftz.f32 	%f187, %f186;
	add.f32 	%f188, %f185, %f185;
	mul.f32 	%f189, %f188, %f187;
	mul.f32 	%f190, %f189, %f189;
	neg.f32 	%f191, %f189;
	sub.f32 	%f192, %f185, %f189;
	add.f32 	%f193, %f192, %f192;
	fma.rn.f32 	%f194, %f191, %f185, %f193;
	mul.rn.f32 	%f195, %f187, %f194;
	fma.rn.f32 	%f196, %f190, 0f3A2C32E4, 0f3B52E7DB;
	fma.rn.f32 	%f197, %f196, %f190, 0f3C93BB73;
	fma.rn.f32 	%f198, %f197, %f190, 0f3DF6384F;
	mul.rn.f32 	%f199, %f198, %f190;
	fma.rn.f32 	%f200, %f189, 0f3FB8AA3B, %f184;
	mul.f32 	%f201, %f199, 0f40400000;
	sub.f32 	%f202, %f184, %f200;
	fma.rn.f32 	%f203, %f189, 0f3FB8AA3B, %f202;
	fma.rn.f32 	%f204, %f195, 0f3FB8AA3B, %f203;
	fma.rn.f32 	%f205, %f189, 0f32A55E34, %f204;
	fma.rn.f32 	%f206, %f201, %f195, %f205;
	fma.rn.f32 	%f207, %f199, %f189, %f206;
	add.rn.f32 	%f208, %f200, %f207;
	mov.f32 	%f209, 0f40000000;
	mul.rn.f32 	%f210, %f208, %f209;
	cvt.rni.f32.f32 	%f211, %f210;
	sub.f32 	%f212, %f210, %f211;
	neg.f32 	%f213, %f210;
	fma.rn.f32 	%f214, %f208, 0f40000000, %f213;
	neg.f32 	%f215, %f200;
	add.rn.f32 	%f216, %f208, %f215;
	neg.f32 	%f217, %f216;
	add.rn.f32 	%f218, %f207, %f217;
	fma.rn.f32 	%f219, %f218, 0f40000000, %f214;
	add.f32 	%f220, %f212, %f219;
	setp.gt.f32 	%p33, %f211, 0f00000000;
	selp.b32 	%r210, 0, -2097152000, %p33;
	setp.neu.f32 	%p34, %f10, 0f00000000;
	setp.neu.f32 	%p35, %f11, 0f7F800000;
	setp.lt.f32 	%p36, %f210, 0f00000000;
	selp.f32 	%f221, 0f00000000, 0f7F800000, %p36;
	abs.f32 	%f222, %f210;
	setp.gt.f32 	%p37, %f222, 0f43180000;
	cvt.rzi.s32.f32 	%r211, %f211;
	shl.b32 	%r212, %r211, 23;
	sub.s32 	%r213, %r212, %r210;
	mov.b32 	%f223, %r213;
	add.s32 	%r214, %r210, 2130706432;
	mov.b32 	%f224, %r214;
	fma.rn.f32 	%f225, %f220, 0f391FCB8E, 0f3AAF85ED;
	fma.rn.f32 	%f226, %f225, %f220, 0f3C1D9856;
	fma.rn.f32 	%f227, %f226, %f220, 0f3D6357BB;
	fma.rn.f32 	%f228, %f227, %f220, 0f3E75FDEC;
	fma.rn.f32 	%f229, %f228, %f220, 0f3F317218;
	fma.rn.f32 	%f230, %f229, %f220, 0f3F800000;
	mul.f32 	%f231, %f230, %f224;
	mul.f32 	%f232, %f231, %f223;
	selp.f32 	%f384, %f221, %f232, %p37;
	and.pred  	%p38, %p34, %p35;
	@%p38 bra 	$L__BB0_42;
	add.f32 	%f233, %f10, %f10;
	mov.b32 	%r215, %f233;
	and.b32  	%r216, %r215, 2147483647;
	mov.b32 	%f384, %r216;
	bra.uni 	$L__BB0_42;
$L__BB0_41:
	mov.f32 	%f234, 0f40000000;
	add.rn.f32 	%f384, %f10, %f234;
$L__BB0_42:
	add.f32 	%f383, %f383, %f384;
	add.s32 	%r335, %r335, 1;
	add.s32 	%r334, %r334, 1;
	setp.ne.s32 	%p39, %r334, 0;
	add.s64 	%rd89, %rd89, 4;
	@%p39 bra 	$L__BB0_37;
	add.s32 	%r333, %r333, 1;
	setp.ne.s32 	%p40, %r333, %r134;
	@%p40 bra 	$L__BB0_36;
	neg.f32 	%f235, %f383;
	div.rn.f32 	%f236, %f235, %f65;
	fma.rn.f32 	%f237, %f236, 0f3BBB989D, 0f3F000000;
	cvt.sat.f32.f32 	%f238, %f237;
	mov.f32 	%f239, 0f4B400001;
	mov.f32 	%f240, 0f437C0000;
	fma.rm.f32 	%f241, %f238, %f240, %f239;
	add.f32 	%f242, %f241, 0fCB40007F;
	neg.f32 	%f243, %f242;
	fma.rn.f32 	%f244, %f236, 0f3FB8AA3B, %f243;
	fma.rn.f32 	%f245, %f236, 0f32A57060, %f244;
	mov.b32 	%r217, %f241;
	shl.b32 	%r218, %r217, 23;
	mov.b32 	%f246, %r218;
	ex2.approx.ftz.f32 	%f247, %f245;
	mul.f32 	%f248, %f247, %f246;
	add.f32 	%f397, %f397, %f248;
	mad.lo.s32 	%r219, %r50, %r33, %r47;
	mul.wide.s32 	%rd54, %r219, 4;
	add.s64 	%rd55, %rd1, %rd54;
	ld.global.f32 	%f249, [%rd55];
	fma.rn.f32 	%f398, %f248, %f249, %f398;
	add.s32 	%r332, %r332, 1;
	setp.lt.u32 	%p41, %r332, %r28;
	@%p41 bra 	$L__BB0_35;
	add.s32 	%r331, %r331, 1;
	setp.lt.u32 	%p42, %r331, %r28;
	@%p42 bra 	$L__BB0_34;
	bra.uni 	$L__BB0_58;
$L__BB0_46:
	mov.f32 	%f120, 0f80000000;
	div.rn.f32 	%f121, %f120, %f65;
	fma.rn.f32 	%f122, %f121, 0f3BBB989D, 0f3F000000;
	cvt.sat.f32.f32 	%f123, %f122;
	mov.f32 	%f124, 0f4B400001;
	mov.f32 	%f125, 0f437C0000;
	fma.rm.f32 	%f126, %f123, %f125, %f124;
	add.f32 	%f127, %f126, 0fCB40007F;
	neg.f32 	%f128, %f127;
	fma.rn.f32 	%f129, %f121, 0f3FB8AA3B, %f128;
	fma.rn.f32 	%f130, %f121, 0f32A57060, %f129;
	mov.b32 	%r180, %f126;
	shl.b32 	%r181, %r180, 23;
	mov.b32 	%f131, %r181;
	and.b32  	%r42, %r28, 7;
	and.b32  	%r43, %r28, 504;
	ex2.approx.ftz.f32 	%f132, %f130;
	mul.f32 	%f3, %f132, %f131;
	and.b32  	%r44, %r28, 3;
	and.b32  	%r45, %r28, 1;
	mov.b32 	%r336, 0;
	mov.f32 	%f397, 0f00000000;
	mul.wide.u32 	%rd7, %r33, 4;
$L__BB0_47:
	add.s32 	%r63, %r336, %r29;
	mov.b32 	%r337, 0;
$L__BB0_48:
	.pragma "nounroll";
	mov.u32 	%r64, %r337;
	add.s32 	%r183, %r64, %r30;
	add.f32 	%f133, %f397, %f3;
	mad.lo.s32 	%r184, %r183, %r33, %r63;
	mul.wide.s32 	%rd32, %r184, 4;
	add.s64 	%rd33, %rd1, %rd32;
	ld.global.f32 	%f134, [%rd33];
	fma.rn.f32 	%f135, %f3, %f134, %f398;
	add.f32 	%f136, %f133, %f3;
	add.s64 	%rd34, %rd33, %rd7;
	ld.global.f32 	%f137, [%rd34];
	fma.rn.f32 	%f138, %f3, %f137, %f135;
	add.f32 	%f139, %f136, %f3;
	add.s64 	%rd35, %rd34, %rd7;
	ld.global.f32 	%f140, [%rd35];
	fma.rn.f32 	%f141, %f3, %f140, %f138;
	add.f32 	%f142, %f139, %f3;
	add.s64 	%rd36, %rd35, %rd7;
	ld.global.f32 	%f143, [%rd36];
	fma.rn.f32 	%f144, %f3, %f143, %f141;
	add.f32 	%f145, %f142, %f3;
	add.s64 	%rd37, %rd36, %rd7;
	ld.global.f32 	%f146, [%rd37];
	fma.rn.f32 	%f147, %f3, %f146, %f144;
	add.f32 	%f148, %f145, %f3;
	add.s64 	%rd38, %rd37, %rd7;
	ld.global.f32 	%f149, [%rd38];
	fma.rn.f32 	%f150, %f3, %f149, %f147;
	add.f32 	%f151, %f148, %f3;
	add.s64 	%rd39, %rd38, %rd7;
	ld.global.f32 	%f152, [%rd39];
	fma.rn.f32 	%f153, %f3, %f152, %f150;
	add.f32 	%f397, %f151, %f3;
	add.s64 	%rd8, %rd39, %rd7;
	ld.global.f32 	%f154, [%rd8];
	fma.rn.f32 	%f398, %f3, %f154, %f153;
	add.s32 	%r337, %r64, 8;
	setp.ne.s32 	%p23, %r337, %r43;
	@%p23 bra 	$L__BB0_48;
	setp.eq.s32 	%p24, %r42, 0;
	@%p24 bra 	$L__BB0_57;
	setp.lt.u32 	%p25, %r42, 4;
	mov.u32 	%r339, %r43;
	@%p25 bra 	$L__BB0_52;
	add.f32 	%f156, %f397, %f3;
	add.s64 	%rd40, %rd8, %rd7;
	ld.global.f32 	%f157, [%rd40];
	fma.rn.f32 	%f158, %f3, %f157, %f398;
	add.f32 	%f159, %f156, %f3;
	add.s64 	%rd41, %rd40, %rd7;
	ld.global.f32 	%f160, [%rd41];
	fma.rn.f32 	%f161, %f3, %f160, %f158;
	add.f32 	%f162, %f159, %f3;
	add.s64 	%rd42, %rd41, %rd7;
	ld.global.f32 	%f163, [%rd42];
	fma.rn.f32 	%f164, %f3, %f163, %f161;
	add.f32 	%f397, %f162, %f3;
	add.s64 	%rd43, %rd42, %rd7;
	ld.global.f32 	%f165, [%rd43];
	fma.rn.f32 	%f398, %f3, %f165, %f164;
	add.s32 	%r339, %r64, 12;
$L__BB0_52:
	setp.eq.s32 	%p26, %r44, 0;
	@%p26 bra 	$L__BB0_57;
	setp.eq.s32 	%p27, %r44, 1;
	@%p27 bra 	$L__BB0_55;
	add.s32 	%r185, %r339, %r30;
	add.f32 	%f167, %f397, %f3;
	mad.lo.s32 	%r186, %r185, %r33, %r63;
	mul.wide.s32 	%rd44, %r186, 4;
	add.s64 	%rd45, %rd1, %rd44;
	ld.global.f32 	%f168, [%rd45];
	fma.rn.f32 	%f169, %f3, %f168, %f398;
	add.f32 	%f397, %f167, %f3;
	add.s64 	%rd46, %rd45, %rd7;
	ld.global.f32 	%f170, [%rd46];
	fma.rn.f32 	%f398, %f3, %f170, %f169;
	add.s32 	%r339, %r339, 2;
$L__BB0_55:
	setp.eq.s32 	%p28, %r45, 0;
	@%p28 bra 	$L__BB0_57;
	add.s32 	%r187, %r339, %r30;
	add.f32 	%f397, %f397, %f3;
	mad.lo.s32 	%r188, %r187, %r33, %r63;
	mul.wide.s32 	%rd47, %r188, 4;
	add.s64 	%rd48, %rd1, %rd47;
	ld.global.f32 	%f171, [%rd48];
	fma.rn.f32 	%f398, %f3, %f171, %f398;
$L__BB0_57:
	add.s32 	%r336, %r336, 1;
	setp.lt.u32 	%p29, %r336, %r28;
	@%p29 bra 	$L__BB0_47;
$L__BB0_58:
	setp.ne.s32 	%p43, %r8, 0;
	st.shared.f32 	[%r34], %f398;
	shl.b32 	%r220, %r6, 6;
	mov.u32 	%r221, _ZZ8myKernelPKfPfS0_iifE11z_per_block;
	add.s32 	%r222, %r221, %r220;
	shl.b32 	%r223, %r7, 2;
	add.s32 	%r224, %r222, %r223;
	st.shared.f32 	[%r224], %f397;
	bar.sync 	0;
	@%p43 bra 	$L__BB0_61;
	setp.eq.s16 	%p44, %rs1, 1;
	selp.u32 	%r80, 1, 0, %p44;
	div.u32 	%r81, 2, %r5;
	div.u32 	%r82, 3, %r5;
	div.u32 	%r83, 4, %r5;
	div.u32 	%r84, 5, %r5;
	div.u32 	%r85, 6, %r5;
	div.u32 	%r86, 7, %r5;
	div.u32 	%r87, 8, %r5;
	div.u32 	%r88, 9, %r5;
	div.u32 	%r89, 10, %r5;
	div.u32 	%r90, 11, %r5;
	div.u32 	%r91, 12, %r5;
	div.u32 	%r92, 13, %r5;
	div.u32 	%r93, 14, %r5;
	div.u32 	%r94, 15, %r5;
	mov.b32 	%r345, 32;
	mov.b32 	%r344, -16;
	shl.b32 	%r234, %r80, 2;
	shl.b32 	%r236, %r81, 2;
	shl.b32 	%r238, %r82, 2;
	shl.b32 	%r240, %r83, 2;
	shl.b32 	%r242, %r84, 2;
	shl.b32 	%r244, %r85, 2;
	shl.b32 	%r246, %r86, 2;
	shl.b32 	%r248, %r87, 2;
	shl.b32 	%r250, %r88, 2;
	shl.b32 	%r252, %r89, 2;
	shl.b32 	%r254, %r90, 2;
	shl.b32 	%r256, %r91, 2;
	shl.b32 	%r258, %r92, 2;
	shl.b32 	%r260, %r93, 2;
	shl.b32 	%r262, %r94, 2;
$L__BB0_60:
	add.s32 	%r227, %r344, 16;
	div.u32 	%r228, %r227, %r5;
	shl.b32 	%r229, %r228, 6;
	mov.u32 	%r230, _ZZ8myKernelPKfPfS0_iifE1Z;
	add.s32 	%r231, %r230, %r229;
	add.s32 	%r233, %r221, %r345;
	ld.shared.f32 	%f250, [%r233+-32];
	ld.shared.f32 	%f251, [%r231];
	add.f32 	%f252, %f250, %f251;
	st.shared.f32 	[%r231], %f252;
	ld.shared.f32 	%f253, [%r233+-28];
	add.s32 	%r235, %r231, %r234;
	ld.shared.f32 	%f254, [%r235];
	add.f32 	%f255, %f253, %f254;
	st.shared.f32 	[%r235], %f255;
	ld.shared.f32 	%f256, [%r233+-24];
	add.s32 	%r237, %r231, %r236;
	ld.shared.f32 	%f257, [%r237];
	add.f32 	%f258, %f256, %f257;
	st.shared.f32 	[%r237], %f258;
	ld.shared.f32 	%f259, [%r233+-20];
	add.s32 	%r239, %r231, %r238;
	ld.shared.f32 	%f260, [%r239];
	add.f32 	%f261, %f259, %f260;
	st.shared.f32 	[%r239], %f261;
	ld.shared.f32 	%f262, [%r233+-16];
	add.s32 	%r241, %r231, %r240;
	ld.shared.f32 	%f263, [%r241];
	add.f32 	%f264, %f262, %f263;
	st.shared.f32 	[%r241], %f264;
	ld.shared.f32 	%f265, [%r233+-12];
	add.s32 	%r243, %r231, %r242;
	ld.shared.f32 	%f266, [%r243];
	add.f32 	%f267, %f265, %f266;
	st.shared.f32 	[%r243], %f267;
	ld.shared.f32 	%f268, [%r233+-8];
	add.s32 	%r245, %r231, %r244;
	ld.shared.f32 	%f269, [%r245];
	add.f32 	%f270, %f268, %f269;
	st.shared.f32 	[%r245], %f270;
	ld.shared.f32 	%f271, [%r233+-4];
	add.s32 	%r247, %r231, %r246;
	ld.shared.f32 	%f272, [%r247];
	add.f32 	%f273, %f271, %f272;
	st.shared.f32 	[%r247], %f273;
	ld.shared.f32 	%f274, [%r233];
	add.s32 	%r249, %r231, %r248;
	ld.shared.f32 	%f275, [%r249];
	add.f32 	%f276, %f274, %f275;
	st.shared.f32 	[%r249], %f276;
	ld.shared.f32 	%f277, [%r233+4];
	add.s32 	%r251, %r231, %r250;
	ld.shared.f32 	%f278, [%r251];
	add.f32 	%f279, %f277, %f278;
	st.shared.f32 	[%r251], %f279;
	ld.shared.f32 	%f280, [%r233+8];
	add.s32 	%r253, %r231, %r252;
	ld.shared.f32 	%f281, [%r253];
	add.f32 	%f282, %f280, %f281;
	st.shared.f32 	[%r253], %f282;
	ld.shared.f32 	%f283, [%r233+12];
	add.s32 	%r255, %r231, %r254;
	ld.shared.f32 	%f284, [%r255];
	add.f32 	%f285, %f283, %f284;
	st.shared.f32 	[%r255], %f285;
	ld.shared.f32 	%f286, [%r233+16];
	add.s32 	%r257, %r231, %r256;
	ld.shared.f32 	%f287, [%r257];
	add.f32 	%f288, %f286, %f287;
	st.shared.f32 	[%r257], %f288;
	ld.shared.f32 	%f289, [%r233+20];
	add.s32 	%r259, %r231, %r258;
	ld.shared.f32 	%f290, [%r259];
	add.f32 	%f291, %f289, %f290;
	st.shared.f32 	[%r259], %f291;
	ld.shared.f32 	%f292, [%r233+24];
	add.s32 	%r261, %r231, %r260;
	ld.shared.f32 	%f293, [%r261];
	add.f32 	%f294, %f292, %f293;
	st.shared.f32 	[%r261], %f294;
	ld.shared.f32 	%f295, [%r233+28];
	add.s32 	%r263, %r231, %r262;
	ld.shared.f32 	%f296, [%r263];
	add.f32 	%f297, %f295, %f296;
	st.shared.f32 	[%r263], %f297;
	add.s32 	%r345, %r345, 64;
	add.s32 	%r344, %r344, 1;
	setp.ne.s32 	%p45, %r345, 1056;
	@%p45 bra 	$L__BB0_60;
$L__BB0_61:
	setp.ne.s32 	%p46, %r8, 0;
	bar.sync 	0;
	@%p46 bra 	$L__BB0_64;
	ld.param.u64 	%rd88, [_Z8myKernelPKfPfS0_iif_param_1];
	cvta.to.global.u64 	%rd11, %rd88;
	shl.b32 	%r266, %r2, 12;
	mov.u32 	%r267, %ctaid.x;
	shl.b32 	%r268, %r267, 4;
	add.s32 	%r99, %r266, %r268;
	setp.eq.s16 	%p47, %rs1, 1;
	selp.u32 	%r100, 1, 0, %p47;
	selp.b32 	%r101, 256, 0, %p47;
	div.u32 	%r102, 2, %r5;
	shl.b32 	%r103, %r102, 8;
	div.u32 	%r104, 3, %r5;
	shl.b32 	%r105, %r104, 8;
	div.u32 	%r106, 4, %r5;
	shl.b32 	%r107, %r106, 8;
	div.u32 	%r108, 5, %r5;
	shl.b32 	%r109, %r108, 8;
	div.u32 	%r110, 6, %r5;
	shl.b32 	%r111, %r110, 8;
	div.u32 	%r112, 7, %r5;
	shl.b32 	%r113, %r112, 8;
	div.u32 	%r114, 8, %r5;
	shl.b32 	%r115, %r114, 8;
	div.u32 	%r116, 9, %r5;
	shl.b32 	%r117, %r116, 8;
	div.u32 	%r118, 10, %r5;
	shl.b32 	%r119, %r118, 8;
	div.u32 	%r120, 11, %r5;
	shl.b32 	%r121, %r120, 8;
	div.u32 	%r122, 12, %r5;
	shl.b32 	%r123, %r122, 8;
	div.u32 	%r124, 13, %r5;
	shl.b32 	%r125, %r124, 8;
	div.u32 	%r126, 14, %r5;
	shl.b32 	%r127, %r126, 8;
	div.u32 	%r128, 15, %r5;
	shl.b32 	%r129, %r128, 8;
	mov.b32 	%r347, 32;
	mov.b32 	%r346, -16;
	shl.b32 	%r277, %r100, 2;
$L__BB0_63:
	add.s32 	%r269, %r346, 16;
	div.u32 	%r270, %r269, %r5;
	add.s32 	%r271, %r99, %r270;
	mov.u32 	%r272, _ZZ8myKernelPKfPfS0_iifE6output;
	add.s32 	%r273, %r272, %r347;
	shl.b32 	%r274, %r270, 6;
	mov.u32 	%r275, _ZZ8myKernelPKfPfS0_iifE1Z;
	add.s32 	%r276, %r275, %r274;
	ld.shared.f32 	%f298, [%r276];
	rcp.rn.f32 	%f299, %f298;
	ld.shared.f32 	%f300, [%r273+-32];
	mul.wide.u32 	%rd56, %r271, 4;
	add.s64 	%rd57, %rd11, %rd56;
	ld.global.f32 	%f301, [%rd57];
	fma.rn.f32 	%f302, %f299, %f300, %f301;
	st.global.f32 	[%rd57], %f302;
	add.s32 	%r278, %r276, %r277;
	ld.shared.f32 	%f303, [%r278];
	rcp.rn.f32 	%f304, %f303;
	ld.shared.f32 	%f305, [%r273+-28];
	add.s32 	%r279, %r271, %r101;
	mul.wide.u32 	%rd58, %r279, 4;
	add.s64 	%rd59, %rd11, %rd58;
	ld.global.f32 	%f306, [%rd59];
	fma.rn.f32 	%f307, %f304, %f305, %f306;
	st.global.f32 	[%rd59], %f307;
	shl.b32 	%r280, %r102, 2;
	add.s32 	%r281, %r276, %r280;
	ld.shared.f32 	%f308, [%r281];
	rcp.rn.f32 	%f309, %f308;
	ld.shared.f32 	%f310, [%r273+-24];
	add.s32 	%r282, %r271, %r103;
	mul.wide.u32 	%rd60, %r282, 4;
	add.s64 	%rd61, %rd11, %rd60;
	ld.global.f32 	%f311, [%rd61];
	fma.rn.f32 	%f312, %f309, %f310, %f311;
	st.global.f32 	[%rd61], %f312;
	shl.b32 	%r283, %r104, 2;
	add.s32 	%r284, %r276, %r283;
	ld.shared.f32 	%f313, [%r284];
	rcp.rn.f32 	%f314, %f313;
	ld.shared.f32 	%f315, [%r273+-20];
	add.s32 	%r285, %r271, %r105;
	mul.wide.u32 	%rd62, %r285, 4;
	add.s64 	%rd63, %rd11, %rd62;
	ld.global.f32 	%f316, [%rd63];
	fma.rn.f32 	%f317, %f314, %f315, %f316;
	st.global.f32 	[%rd63], %f317;
	shl.b32 	%r286, %r106, 2;
	add.s32 	%r287, %r276, %r286;
	ld.shared.f32 	%f318, [%r287];
	rcp.rn.f32 	%f319, %f318;
	ld.shared.f32 	%f320, [%r273+-16];
	add.s32 	%r288, %r271, %r107;
	mul.wide.u32 	%rd64, %r288, 4;
	add.s64 	%rd65, %rd11, %rd64;
	ld.global.f32 	%f321, [%rd65];
	fma.rn.f32 	%f322, %f319, %f320, %f321;
	st.global.f32 	[%rd65], %f322;
	shl.b32 	%r289, %r108, 2;
	add.s32 	%r290, %r276, %r289;
	ld.shared.f32 	%f323, [%r290];
	rcp.rn.f32 	%f324, %f323;
	ld.shared.f32 	%f325, [%r273+-12];
	add.s32 	%r291, %r271, %r109;
	mul.wide.u32 	%rd66, %r291, 4;
	add.s64 	%rd67, %rd11, %rd66;
	ld.global.f32 	%f326, [%rd67];
	fma.rn.f32 	%f327, %f324, %f325, %f326;
	st.global.f32 	[%rd67], %f327;
	shl.b32 	%r292, %r110, 2;
	add.s32 	%r293, %r276, %r292;
	ld.shared.f32 	%f328, [%r293];
	rcp.rn.f32 	%f329, %f328;
	ld.shared.f32 	%f330, [%r273+-8];
	add.s32 	%r294, %r271, %r111;
	mul.wide.u32 	%rd68, %r294, 4;
	add.s64 	%rd69, %rd11, %rd68;
	ld.global.f32 	%f331, [%rd69];
	fma.rn.f32 	%f332, %f329, %f330, %f331;
	st.global.f32 	[%rd69], %f332;
	shl.b32 	%r295, %r112, 2;
	add.s32 	%r296, %r276, %r295;
	ld.shared.f32 	%f333, [%r296];
	rcp.rn.f32 	%f334, %f333;
	ld.shared.f32 	%f335, [%r273+-4];
	add.s32 	%r297, %r271, %r113;
	mul.wide.u32 	%rd70, %r297, 4;
	add.s64 	%rd71, %rd11, %rd70;
	ld.global.f32 	%f336, [%rd71];
	fma.rn.f32 	%f337, %f334, %f335, %f336;
	st.global.f32 	[%rd71], %f337;
	shl.b32 	%r298, %r114, 2;
	add.s32 	%r299, %r276, %r298;
	ld.shared.f32 	%f338, [%r299];
	rcp.rn.f32 	%f339, %f338;
	ld.shared.f32 	%f340, [%r273];
	add.s32 	%r300, %r271, %r115;
	mul.wide.u32 	%rd72, %r300, 4;
	add.s64 	%rd73, %rd11, %rd72;
	ld.global.f32 	%f341, [%rd73];
	fma.rn.f32 	%f342, %f339, %f340, %f341;
	st.global.f32 	[%rd73], %f342;
	shl.b32 	%r301, %r116, 2;
	add.s32 	%r302, %r276, %r301;
	ld.shared.f32 	%f343, [%r302];
	rcp.rn.f32 	%f344, %f343;
	ld.shared.f32 	%f345, [%r273+4];
	add.s32 	%r303, %r271, %r117;
	mul.wide.u32 	%rd74, %r303, 4;
	add.s64 	%rd75, %rd11, %rd74;
	ld.global.f32 	%f346, [%rd75];
	fma.rn.f32 	%f347, %f344, %f345, %f346;
	st.global.f32 	[%rd75], %f347;
	shl.b32 	%r304, %r118, 2;
	add.s32 	%r305, %r276, %r304;
	ld.shared.f32 	%f348, [%r305];
	rcp.rn.f32 	%f349, %f348;
	ld.shared.f32 	%f350, [%r273+8];
	add.s32 	%r306, %r271, %r119;
	mul.wide.u32 	%rd76, %r306, 4;
	add.s64 	%rd77, %rd11, %rd76;
	ld.global.f32 	%f351, [%rd77];
	fma.rn.f32 	%f352, %f349, %f350, %f351;
	st.global.f32 	[%rd77], %f352;
	shl.b32 	%r307, %r120, 2;
	add.s32 	%r308, %r276, %r307;
	ld.shared.f32 	%f353, [%r308];
	rcp.rn.f32 	%f354, %f353;
	ld.shared.f32 	%f355, [%r273+12];
	add.s32 	%r309, %r271, %r121;
	mul.wide.u32 	%rd78, %r309, 4;
	add.s64 	%rd79, %rd11, %rd78;
	ld.global.f32 	%f356, [%rd79];
	fma.rn.f32 	%f357, %f354, %f355, %f356;
	st.global.f32 	[%rd79], %f357;
	shl.b32 	%r310, %r122, 2;
	add.s32 	%r311, %r276, %r310;
	ld.shared.f32 	%f358, [%r311];
	rcp.rn.f32 	%f359, %f358;
	ld.shared.f32 	%f360, [%r273+16];
	add.s32 	%r312, %r271, %r123;
	mul.wide.u32 	%rd80, %r312, 4;
	add.s64 	%rd81, %rd11, %rd80;
	ld.global.f32 	%f361, [%rd81];
	fma.rn.f32 	%f362, %f359, %f360, %f361;
	st.global.f32 	[%rd81], %f362;
	shl.b32 	%r313, %r124, 2;
	add.s32 	%r314, %r276, %r313;
	ld.shared.f32 	%f363, [%r314];
	rcp.rn.f32 	%f364, %f363;
	ld.shared.f32 	%f365, [%r273+20];
	add.s32 	%r315, %r271, %r125;
	mul.wide.u32 	%rd82, %r315, 4;
	add.s64 	%rd83, %rd11, %rd82;
	ld.global.f32 	%f366, [%rd83];
	fma.rn.f32 	%f367, %f364, %f365, %f366;
	st.global.f32 	[%rd83], %f367;
	shl.b32 	%r316, %r126, 2;
	add.s32 	%r317, %r276, %r316;
	ld.shared.f32 	%f368, [%r317];
	rcp.rn.f32 	%f369, %f368;
	ld.shared.f32 	%f370, [%r273+24];
	add.s32 	%r318, %r271, %r127;
	mul.wide.u32 	%rd84, %r318, 4;
	add.s64 	%rd85, %rd11, %rd84;
	ld.global.f32 	%f371, [%rd85];
	fma.rn.f32 	%f372, %f369, %f370, %f371;
	st.global.f32 	[%rd85], %f372;
	shl.b32 	%r319, %r128, 2;
	add.s32 	%r320, %r276, %r319;
	ld.shared.f32 	%f373, [%r320];
	rcp.rn.f32 	%f374, %f373;
	ld.shared.f32 	%f375, [%r273+28];
	add.s32 	%r321, %r271, %r129;
	mul.wide.u32 	%rd86, %r321, 4;
	add.s64 	%rd87, %rd11, %rd86;
	ld.global.f32 	%f376, [%rd87];
	fma.rn.f32 	%f377, %f374, %f375, %f376;
	st.global.f32 	[%rd87], %f377;
	add.s32 	%r347, %r347, 64;
	add.s32 	%r346, %r346, 1;
	setp.ne.s32 	%p48, %r347, 1056;
	@%p48 bra 	$L__BB0_63;
$L__BB0_64:
	ret;

}


// ===== COMPILED SASS (sm_100) =====

	.target	sm_100

	.elftype	@"ET_EXEC"


//--------------------- .note.nv.tkinfo           --------------------------
	.section	.note.nv.tkinfo,"",@"SHT_NOTE"
	.sectionflags	@"SHF_NOTE_NV_TKINFO"
	.tkinfo
        /*0018*/ 	.word	0x00000002
        /*0030*/ 	.string	""
        /*0030*/ 	.string	"ptxas"
        /*0030*/ 	.string	"Cuda compilation tools, release 13.0, V13.0.88"
        /*0030*/ 	.string	"Build cuda_13.0.r13.0/compiler.36424714_0"
        /*0030*/ 	.string	"-arch sm_100 -m 64 "



//--------------------- .note.nv.cuinfo           --------------------------
	.section	.note.nv.cuinfo,"",@"SHT_NOTE"
	.sectionflags	@"SHF_NOTE_NV_CUINFO"
        /*0018*/ 	.short	0x0002
        /*001a*/ 	.short	0x0064
        /*001c*/ 	.short	0x0082
	.zero		2


//--------------------- .nv.info                  --------------------------
	.section	.nv.info,"",@"SHT_CUDA_INFO"
	.align	4


	//----- nvinfo : EIATTR_REGCOUNT
	.align		4
        /*0000*/ 	.byte	0x04, 0x2f
        /*0002*/ 	.short	(.L_1 - .L_0)
	.align		4
.L_0:
        /*0004*/ 	.word	index@(_Z8myKernelPKfPfS0_iif)
        /*0008*/ 	.word	0x00000027


	//----- nvinfo : EIATTR_FRAME_SIZE
	.align		4
.L_1:
        /*000c*/ 	.byte	0x04, 0x11
        /*000e*/ 	.short	(.L_3 - .L_2)
	.align		4
.L_2:
        /*0010*/ 	.word	index@($__internal_2_$__cuda_sm3x_div_rn_noftz_f32_slowpath)
        /*0014*/ 	.word	0x00000000


	//----- nvinfo : EIATTR_FRAME_SIZE
	.align		4
.L_3:
        /*0018*/ 	.byte	0x04, 0x11
        /*001a*/ 	.short	(.L_5 - .L_4)
	.align		4
.L_4:
        /*001c*/ 	.word	index@($__internal_1_$__cuda_sm20_rcp_rn_f32_slowpath)
        /*0020*/ 	.word	0x00000000


	//----- nvinfo : EIATTR_FRAME_SIZE
	.align		4
.L_5:
        /*0024*/ 	.byte	0x04, 0x11
        /*0026*/ 	.short	(.L_7 - .L_6)
	.align		4
.L_6:
        /*0028*/ 	.word	index@($__internal_0_$__cuda_sm20_div_u16)
        /*002c*/ 	.word	0x00000000


	//----- nvinfo : EIATTR_FRAME_SIZE
	.align		4
.L_7:
        /*0030*/ 	.byte	0x04, 0x11
        /*0032*/ 	.short	(.L_9 - .L_8)
	.align		4
.L_8:
        /*0034*/ 	.word	index@(_Z8myKernelPKfPfS0_iif)
        /*0038*/ 	.word	0x00000000


	//----- nvinfo : EIATTR_MIN_STACK_SIZE
	.align		4
.L_9:
        /*003c*/ 	.byte	0x04, 0x12
        /*003e*/ 	.short	(.L_11 - .L_10)
	.align		4
.L_10:
        /*0040*/ 	.word	index@(_Z8myKernelPKfPfS0_iif)
        /*0044*/ 	.word	0x00000000
.L_11:


//--------------------- .nv.compat                --------------------------
	.section	.nv.compat,"",@"SHT_CUDA_COMPAT_INFO"
	.align	4
        /*0000*/ 	.byte	0x02, 0x09, 0x00, 0x00, 0x02, 0x02, 0x01, 0x00, 0x02, 0x05, 0x05, 0x00, 0x03, 0x07, 0x01, 0x01
        /*0010*/ 	.byte	0x02, 0x03, 0x00, 0x00, 0x02, 0x06, 0x01, 0x00, 0x04, 0x0b, 0x08, 0x00, 0x01, 0x00, 0x00, 0x00
        /*0020*/ 	.byte	0x00, 0x00, 0x00, 0x00


//--------------------- .nv.info._Z8myKernelPKfPfS0_iif --------------------------
	.section	.nv.info._Z8myKernelPKfPfS0_iif,"",@"SHT_CUDA_INFO"
	.sectionflags	@""
	.align	4


	//----- nvinfo : EIATTR_CUDA_API_VERSION
	.align		4
        /*0000*/ 	.byte	0x04, 0x37
        /*0002*/ 	.short	(.L_13 - .L_12)
.L_12:
        /*0004*/ 	.word	0x00000082


	//----- nvinfo : EIATTR_KPARAM_INFO
	.align		4
.L_13:
        /*0008*/ 	.byte	0x04, 0x17
        /*000a*/ 	.short	(.L_15 - .L_14)
.L_14:
        /*000c*/ 	.word	0x00000000
        /*0010*/ 	.short	0x0005
        /*0012*/ 	.short	0x0020
        /*0014*/ 	.byte	0x00, 0xf0, 0x11, 0x00


	//----- nvinfo : EIATTR_KPARAM_INFO
	.align		4
.L_15:
        /*0018*/ 	.byte	0x04, 0x17
        /*001a*/ 	.short	(.L_17 - .L_16)
.L_16:
        /*001c*/ 	.word	0x00000000
        /*0020*/ 	.short	0x0004
        /*0022*/ 	.short	0x001c
        /*0024*/ 	.byte	0x00, 0xf0, 0x11, 0x00


	//----- nvinfo : EIATTR_KPARAM_INFO
	.align		4
.L_17:
        /*0028*/ 	.byte	0x04, 0x17
        /*002a*/ 	.short	(.L_19 - .L_18)
.L_18:
        /*002c*/ 	.word	0x00000000
        /*0030*/ 	.short	0x0003
        /*0032*/ 	.short	0x0018
        /*0034*/ 	.byte	0x00, 0xf0, 0x11, 0x00


	//----- nvinfo : EIATTR_KPARAM_INFO
	.align		4
.L_19:
        /*0038*/ 	.byte	0x04, 0x17
        /*003a*/ 	.short	(.L_21 - .L_20)
.L_20:
        /*003c*/ 	.word	0x00000000
        /*0040*/ 	.short	0x0002
        /*0042*/ 	.short	0x0010
        /*0044*/ 	.byte	0x00, 0xf5, 0x21, 0x00


	//----- nvinfo : EIATTR_KPARAM_INFO
	.align		4
.L_21:
        /*0048*/ 	.byte	0x04, 0x17
        /*004a*/ 	.short	(.L_23 - .L_22)
.L_22:
        /*004c*/ 	.word	0x00000000
        /*0050*/ 	.short	0x0001
        /*0052*/ 	.short	0x0008
        /*0054*/ 	.byte	0x00, 0xf5, 0x21, 0x00


	//----- nvinfo : EIATTR_KPARAM_INFO
	.align		4
.L_23:
        /*0058*/ 	.byte	0x04, 0x17
        /*005a*/ 	.short	(.L_25 - .L_24)
.L_24:
        /*005c*/ 	.word	0x00000000
        /*0060*/ 	.short	0x0000
        /*0062*/ 	.short	0x0000
        /*0064*/ 	.byte	0x00, 0xf5, 0x21, 0x00


	//----- nvinfo : EIATTR_SPARSE_MMA_MASK
	.align		4
.L_25:
        /*0068*/ 	.byte	0x03, 0x50
        /*006a*/ 	.short	0x0000


	//----- nvinfo : EIATTR_MAXREG_COUNT
	.align		4
        /*006c*/ 	.byte	0x03, 0x1b
        /*006e*/ 	.short	0x00ff


	//----- nvinfo : EIATTR_NUM_BARRIERS
	.align		4
        /*0070*/ 	.byte	0x02, 0x4c
        /*0072*/ 	.byte	0x01
	.zero		1


	//----- nvinfo : EIATTR_MERCURY_ISA_VERSION
	.align		4
        /*0074*/ 	.byte	0x03, 0x5f
        /*0076*/ 	.short	0x0101


	//----- nvinfo : EIATTR_VRC_CTA_INIT_COUNT
	.align		4
        /*0078*/ 	.byte	0x02, 0x4a
	.zero		1
	.zero		1


	//----- nvinfo : EIATTR_EXIT_INSTR_OFFSETS
	.align		4
        /*007c*/ 	.byte	0x04, 0x1c
        /*007e*/ 	.short	(.L_27 - .L_26)


	//   ....[0]....
.L_26:
        /*0080*/ 	.word	0x00000040


	//   ....[1]....
        /*0084*/ 	.word	0x00003660


	//   ....[2]....
        /*0088*/ 	.word	0x00005740


	//----- nvinfo : EIATTR_CRS_STACK_SIZE
	.align		4
.L_27:
        /*008c*/ 	.byte	0x04, 0x1e
        /*008e*/ 	.short	(.L_29 - .L_28)
.L_28:
        /*0090*/ 	.word	0x00000000


	//----- nvinfo : EIATTR_CBANK_PARAM_SIZE
	.align		4
.L_29:
        /*0094*/ 	.byte	0x03, 0x19
        /*0096*/ 	.short	0x0024


	//----- nvinfo : EIATTR_PARAM_CBANK
	.align		4
        /*0098*/ 	.byte	0x04, 0x0a
        /*009a*/ 	.short	(.L_31 - .L_30)
	.align		4
.L_30:
        /*009c*/ 	.word	index@(.nv.constant0._Z8myKernelPKfPfS0_iif)
        /*00a0*/ 	.short	0x0380
        /*00a2*/ 	.short	0x0024


	//----- nvinfo : EIATTR_SW_WAR
	.align		4
.L_31:
        /*00a4*/ 	.byte	0x04, 0x36
        /*00a6*/ 	.short	(.L_33 - .L_32)
.L_32:
        /*00a8*/ 	.word	0x00000008
.L_33:


//--------------------- .nv.callgraph             --------------------------
	.section	.nv.callgraph,"",@"SHT_CUDA_CALLGRAPH"
	.align	4
	.sectionentsize	8
	.align		4
        /*0000*/ 	.word	0x00000000
	.align		4
        /*0004*/ 	.word	0xffffffff
	.align		4
        /*0008*/ 	.word	0x00000000
	.align		4
        /*000c*/ 	.word	0xfffffffe
	.align		4
        /*0010*/ 	.word	0x00000000
	.align		4
        /*0014*/ 	.word	0xfffffffd
	.align		4
        /*0018*/ 	.word	0x00000000
	.align		4
        /*001c*/ 	.word	0xfffffffc


//--------------------- .text._Z8myKernelPKfPfS0_iif --------------------------
	.section	.text._Z8myKernelPKfPfS0_iif,"ax",@progbits
	.align	128
        .global         _Z8myKernelPKfPfS0_iif
        .type           _Z8myKernelPKfPfS0_iif,@function
        .size           _Z8myKernelPKfPfS0_iif,(.L_x_82 - _Z8myKernelPKfPfS0_iif)
        .other          _Z8myKernelPKfPfS0_iif,@"STO_CUDA_ENTRY STV_DEFAULT"
_Z8myKernelPKfPfS0_iif:
.text._Z8myKernelPKfPfS0_iif:
[----:B------:R-:W-:Y:S01]  /*0000*/  LDC R1, c[0x0][0x37c] ;  /* 0x0000df00ff017b82 */ /* 0x000fe20000000800 */
[----:B------:R-:W0:Y:S01]  /*0010*/  S2R R4, SR_CTAID.X ;  /* 0x0000000000047919 */ /* 0x000e220000002500 */
[----:B------:R-:W0:Y:S02]  /*0020*/  S2R R5, SR_CTAID.Y ;  /* 0x0000000000057919 */ /* 0x000e240000002600 */
[----:B0-----:R-:W-:-:S13]  /*0030*/  LOP3.LUT P0, RZ, R4, 0x7fffff00, R5, 0xc8, !PT ;  /* 0x7fffff0004ff7812 */ /* 0x001fda000780c805 */
[----:B------:R-:W-:Y:S05]  /*0040*/  @P0 EXIT ;  /* 0x000000000000094d */ /* 0x000fea0003800000 */
[----:B------:R-:W0:Y:S01]  /*0050*/  LDC R11, c[0x0][0x370] ;  /* 0x0000dc00ff0b7b82 */ /* 0x000e220000000800 */
[----:B------:R-:W-:Y:S01]  /*0060*/  MOV R10, 0x1b0 ;  /* 0x000001b0000a7802 */ /* 0x000fe20000000f00 */
[----:B0-----:R-:W0:Y:S01]  /*0070*/  I2F.U32.RP R0, R11 ;  /* 0x0000000b00007306 */ /* 0x001e220000209000 */
[----:B------:R-:W-:-:S07]  /*0080*/  ISETP.NE.U32.AND P2, PT, R11, RZ, PT ;  /* 0x000000ff0b00720c */ /* 0x000fce0003f45070 */
[----:B0-----:R-:W0:Y:S02]  /*0090*/  MUFU.RCP R0, R0 ;  /* 0x0000000000007308 */ /* 0x001e240000001000 */
[----:B0-----:R-:W-:-:S06]  /*00a0*/  IADD3 R2, PT, PT, R0, 0xffffffe, RZ ;  /* 0x0ffffffe00027810 */ /* 0x001fcc0007ffe0ff */
[----:B------:R0:W1:Y:S02]  /*00b0*/  F2I.FTZ.U32.TRUNC.NTZ R3, R2 ;  /* 0x0000000200037305 */ /* 0x000064000021f000 */
[----:B0-----:R-:W-:Y:S02]  /*00c0*/  HFMA2 R2, -RZ, RZ, 0, 0 ;  /* 0x00000000ff027431 */ /* 0x001fe400000001ff */
[----:B-1----:R-:W-:-:S04]  /*00d0*/  IMAD.MOV R6, RZ, RZ, -R3 ;  /* 0x000000ffff067224 */ /* 0x002fc800078e0a03 */
[----:B------:R-:W-:-:S04]  /*00e0*/  IMAD R7, R6, R11, RZ ;  /* 0x0000000b06077224 */ /* 0x000fc800078e02ff */
[----:B------:R-:W-:-:S06]  /*00f0*/  IMAD.HI.U32 R3, R3, R7, R2 ;  /* 0x0000000703037227 */ /* 0x000fcc00078e0002 */
[----:B------:R-:W-:-:S04]  /*0100*/  IMAD.HI.U32 R3, R3, 0x100, RZ ;  /* 0x0000010003037827 */ /* 0x000fc800078e00ff */
[----:B------:R-:W-:-:S04]  /*0110*/  IMAD.MOV R6, RZ, RZ, -R3 ;  /* 0x000000ffff067224 */ /* 0x000fc800078e0a03 */
[----:B------:R-:W-:-:S05]  /*0120*/  IMAD R6, R11, R6, 0x100 ;  /* 0x000001000b067424 */ /* 0x000fca00078e0206 */
[----:B------:R-:W-:-:S13]  /*0130*/  ISETP.GE.U32.AND P0, PT, R6, R11, PT ;  /* 0x0000000b0600720c */ /* 0x000fda0003f06070 */
[----:B------:R-:W-:Y:S01]  /*0140*/  @P0 IADD3 R6, PT, PT, R6, -R11, RZ ;  /* 0x8000000b06060210 */ /* 0x000fe20007ffe0ff */
[----:B------:R-:W-:-:S03]  /*0150*/  @P0 VIADD R3, R3, 0x1 ;  /* 0x0000000103030836 */ /* 0x000fc60000000000 */
[----:B------:R-:W-:-:S13]  /*0160*/  ISETP.GE.U32.AND P1, PT, R6, R11, PT ;  /* 0x0000000b0600720c */ /* 0x000fda0003f26070 */
[----:B------:R-:W-:Y:S02]  /*0170*/  @P1 IADD3 R3, PT, PT, R3, 0x1, RZ ;  /* 0x0000000103031810 */ /* 0x000fe40007ffe0ff */
[----:B------:R-:W-:-:S04]  /*0180*/  @!P2 LOP3.LUT R3, RZ, R11, RZ, 0x33, !PT ;  /* 0x0000000bff03a212 */ /* 0x000fc800078e33ff */
[----:B------:R-:W-:-:S07]  /*0190*/  LOP3.LUT R0, R3, 0xffff, RZ, 0xc0, !PT ;  /* 0x0000ffff03007812 */ /* 0x000fce00078ec0ff */
[----:B------:R-:W-:Y:S05]  /*01a0*/  CALL.REL.NOINC `($__internal_0_$__cuda_sm20_div_u16) ;  /* 0x0000005400687944 */ /* 0x000fea0003c00000 */
[----:B------:R-:W0:Y:S01]  /*01b0*/  S2R R6, SR_TID.X ;  /* 0x0000000000067919 */ /* 0x000e220000002100 */
[----:B------:R-:W-:Y:S01]  /*01c0*/  BSSY.RECONVERGENT B0, `(.L_x_0) ;  /* 0x000007b000007945 */ /* 0x000fe20003800200 */
[----:B------:R-:W-:Y:S01]  /*01d0*/  LOP3.LUT R0, R2, 0xffff, RZ, 0xc0, !PT ;  /* 0x0000ffff02007812 */ /* 0x000fe200078ec0ff */
[----:B------:R-:W0:Y:S02]  /*01e0*/  S2R R7, SR_TID.Y ;  /* 0x0000000000077919 */ /* 0x000e240000002200 */
[----:B0-----:R-:W-:-:S13]  /*01f0*/  LOP3.LUT P0, RZ, R6, RZ, R7, 0xfa, !PT ;  /* 0x000000ff06ff7212 */ /* 0x001fda000780fa07 */
[----:B------:R-:W-:Y:S05]  /*0200*/  @P0 BRA `(.L_x_1) ;  /* 0x0000000400d80947 */ /* 0x000fea0003800000 */
[----:B------:R-:W-:-:S13]  /*0210*/  ISETP.GT.U32.AND P0, PT, R11, 0x100, PT ;  /* 0x000001000b00780c */ /* 0x000fda0003f04070 */
[----:B------:R-:W-:Y:S05]  /*0220*/  @P0 BRA `(.L_x_2) ;  /* 0x0000000000c40947 */ /* 0x000fea0003800000 */
[C---:B------:R-:W-:Y:S01]  /*0230*/  VIADD R13, R3.reuse, 0xffffffff ;  /* 0xffffffff030d7836 */ /* 0x040fe20000000000 */
[C---:B------:R-:W-:Y:S02]  /*0240*/  LOP3.LUT R14, R3.reuse, 0xf, RZ, 0xc0, !PT ;  /* 0x0000000f030e7812 */ /* 0x040fe400078ec0ff */
[C---:B------:R-:W-:Y:S02]  /*0250*/  LOP3.LUT R8, R3.reuse, 0x1f0, RZ, 0xc0, !PT ;  /* 0x000001f003087812 */ /* 0x040fe400078ec0ff */
[C---:B------:R-:W-:Y:S02]  /*0260*/  LOP3.LUT R15, R3.reuse, 0x7, RZ, 0xc0, !PT ;  /* 0x00000007030f7812 */ /* 0x040fe400078ec0ff */
[----:B------:R-:W-:Y:S02]  /*0270*/  LOP3.LUT R16, R3, 0x3, RZ, 0xc0, !PT ;  /* 0x0000000303107812 */ /* 0x000fe400078ec0ff */
[----:B------:R-:W-:-:S07]  /*0280*/  MOV R10, RZ ;  /* 0x000000ff000a7202 */ /* 0x000fce0000000f00 */
.L_x_6:
[----:B0--3--:R-:W0:Y:S01]  /*0290*/  S2R R12, SR_CgaCtaId ;  /* 0x00000000000c7919 */ /* 0x009e220000008800 */
[----:B------:R-:W-:Y:S02]  /*02a0*/  MOV R9, 0x400 ;  /* 0x0000040000097802 */ /* 0x000fe40000000f00 */
[----:B------:R-:W-:-:S03]  /*02b0*/  ISETP.GE.U32.AND P1, PT, R13, 0xf, PT ;  /* 0x0000000f0d00780c */ /* 0x000fc60003f26070 */
[----:B------:R-:W-:-:S05]  /*02c0*/  VIADD R9, R9, 0x800 ;  /* 0x0000080009097836 */ /* 0x000fca0000000000 */
[----:B0-----:R-:W-:-:S04]  /*02d0*/  LEA R9, R12, R9, 0x18 ;  /* 0x000000090c097211 */ /* 0x001fc800078ec0ff */
[C---:B------:R-:W-:Y:S01]  /*02e0*/  LEA R12, R10.reuse, R9, 0x6 ;  /* 0x000000090a0c7211 */ /* 0x040fe200078e30ff */
[----:B------:R-:W-:Y:S02]  /*02f0*/  VIADD R10, R10, 0x1 ;  /* 0x000000010a0a7836 */ /* 0x000fe40000000000 */
[----:B------:R-:W-:-:S03]  /*0300*/  HFMA2 R9, -RZ, RZ, 0, 0 ;  /* 0x00000000ff097431 */ /* 0x000fc600000001ff */
[----:B------:R-:W-:Y:S01]  /*0310*/  ISETP.NE.AND P0, PT, R10, R3, PT ;  /* 0x000000030a00720c */ /* 0x000fe20003f05270 */
[----:B-12---:R-:W-:-:S12]  /*0320*/  @!P1 BRA `(.L_x_3) ;  /* 0x0000000000289947 */ /* 0x006fd80003800000 */
[----:B------:R-:W-:-:S07]  /*0330*/  IMAD.MOV.U32 R9, RZ, RZ, RZ ;  /* 0x000000ffff097224 */ /* 0x000fce00078e00ff */
.L_x_4:
[C---:B0-----:R-:W-:Y:S01]  /*0340*/  LEA R11, R9.reuse, R12, 0x2 ;  /* 0x0000000c090b7211 */ /* 0x041fe200078e10ff */
[----:B------:R-:W-:-:S04]  /*0350*/  VIADD R9, R9, 0x10 ;  /* 0x0000001009097836 */ /* 0x000fc80000000000 */
[----:B------:R0:W-:Y:S01]  /*0360*/  STS.128 [R11], RZ ;  /* 0x000000ff0b007388 */ /* 0x0001e20000000c00 */
[----:B------:R-:W-:-:S03]  /*0370*/  ISETP.NE.AND P1, PT, R9, R8, PT ;  /* 0x000000080900720c */ /* 0x000fc60003f25270 */
[----:B------:R0:W-:Y:S04]  /*0380*/  STS.128 [R11+0x10], RZ ;  /* 0x000010ff0b007388 */ /* 0x0001e80000000c00 */
[----:B------:R0:W-:Y:S04]  /*0390*/  STS.128 [R11+0x20], RZ ;  /* 0x000020ff0b007388 */ /* 0x0001e80000000c00 */
[----:B------:R0:W-:Y:S02]  /*03a0*/  STS.128 [R11+0x30], RZ ;  /* 0x000030ff0b007388 */ /* 0x0001e40000000c00 */
[----:B------:R-:W-:Y:S05]  /*03b0*/  @P1 BRA `(.L_x_4) ;  /* 0xfffffffc00e01947 */ /* 0x000fea000383ffff */
[----:B------:R-:W-:-:S07]  /*03c0*/  MOV R9, R8 ;  /* 0x0000000800097202 */ /* 0x000fce0000000f00 */
.L_x_3:
[----:B------:R-:W-:-:S13]  /*03d0*/  ISETP.NE.AND P1, PT, R14, RZ, PT ;  /* 0x000000ff0e00720c */ /* 0x000fda0003f25270 */
[----:B------:R-:W-:Y:S05]  /*03e0*/  @!P1 BRA `(.L_x_5) ;  /* 0x0000000000509947 */ /* 0x000fea0003800000 */
[----:B------:R-:W-:Y:S02]  /*03f0*/  ISETP.GE.U32.AND P1, PT, R14, 0x8, PT ;  /* 0x000000080e00780c */ /* 0x000fe40003f26070 */
[----:B------:R-:W-:-:S11]  /*0400*/  ISETP.NE.AND P2, PT, R15, RZ, PT ;  /* 0x000000ff0f00720c */ /* 0x000fd60003f45270 */
[C---:B0-----:R-:W-:Y:S01]  /*0410*/  @P1 IMAD R11, R9.reuse, 0x4, R12 ;  /* 0x00000004090b1824 */ /* 0x041fe200078e020c */
[----:B------:R-:W-:-:S04]  /*0420*/  @P1 IADD3 R9, PT, PT, R9, 0x8, RZ ;  /* 0x0000000809091810 */ /* 0x000fc80007ffe0ff */
[----:B------:R1:W-:Y:S04]  /*0430*/  @P1 STS.128 [R11], RZ ;  /* 0x000000ff0b001388 */ /* 0x0003e80000000c00 */
[----:B------:R1:W-:Y:S01]  /*0440*/  @P1 STS.128 [R11+0x10], RZ ;  /* 0x000010ff0b001388 */ /* 0x0003e20000000c00 */
[----:B------:R-:W-:Y:S05]  /*0450*/  @!P2 BRA `(.L_x_5) ;  /* 0x000000000034a947 */ /* 0x000fea0003800000 */
[----:B------:R-:W-:Y:S02]  /*0460*/  ISETP.GE.U32.AND P1, PT, R15, 0x4, PT ;  /* 0x000000040f00780c */ /* 0x000fe40003f26070 */
[----:B------:R-:W-:-:S11]  /*0470*/  ISETP.NE.AND P2, PT, R16, RZ, PT ;  /* 0x000000ff1000720c */ /* 0x000fd60003f45270 */
[C---:B-1----:R-:W-:Y:S01]  /*0480*/  @P1 IMAD R11, R9.reuse, 0x4, R12 ;  /* 0x00000004090b1824 */ /* 0x042fe200078e020c */
[----:B------:R-:W-:-:S04]  /*0490*/  @P1 IADD3 R9, PT, PT, R9, 0x4, RZ ;  /* 0x0000000409091810 */ /* 0x000fc80007ffe0ff */
[----:B------:R2:W-:Y:S01]  /*04a0*/  @P1 STS.128 [R11], RZ ;  /* 0x000000ff0b001388 */ /* 0x0005e20000000c00 */
[----:B------:R-:W-:Y:S05]  /*04b0*/  @!P2 BRA `(.L_x_5) ;  /* 0x00000000001ca947 */ /* 0x000fea0003800000 */
[----:B------:R-:W-:Y:S01]  /*04c0*/  IMAD R12, R9, 0x4, R12 ;  /* 0x00000004090c7824 */ /* 0x000fe200078e020c */
[----:B------:R-:W-:-:S04]  /*04d0*/  ISETP.NE.AND P1, PT, R16, 0x1, PT ;  /* 0x000000011000780c */ /* 0x000fc80003f25270 */
[----:B------:R3:W-:Y:S09]  /*04e0*/  STS [R12], RZ ;  /* 0x000000ff0c007388 */ /* 0x0007f20000000800 */
[----:B---3--:R-:W-:Y:S05]  /*04f0*/  @!P1 BRA `(.L_x_5) ;  /* 0x00000000000c9947 */ /* 0x008fea0003800000 */
[----:B------:R-:W-:Y:S01]  /*0500*/  ISETP.NE.AND P1, PT, R16, 0x2, PT ;  /* 0x000000021000780c */ /* 0x000fe20003f25270 */
[----:B------:R3:W-:-:S12]  /*0510*/  STS [R12+0x4], RZ ;  /* 0x000004ff0c007388 */ /* 0x0007d80000000800 */
[----:B------:R3:W-:Y:S02]  /*0520*/  @P1 STS [R12+0x8], RZ ;  /* 0x000008ff0c001388 */ /* 0x0007e40000000800 */
.L_x_5:
[----:B------:R-:W-:Y:S05]  /*0530*/  @P0 BRA `(.L_x_6) ;  /* 0xfffffffc00540947 */ /* 0x000fea000383ffff */
.L_x_2:
[----:B------:R-:W4:Y:S01]  /*0540*/  S2UR UR5, SR_CgaCtaId ;  /* 0x00000000000579c3 */ /* 0x000f220000008800 */
[----:B------:R-:W-:Y:S02]  /*0550*/  UMOV UR4, 0x400 ;  /* 0x0000040000047882 */ /* 0x000fe40000000000 */
[----:B----4-:R-:W-:-:S09]  /*0560*/  ULEA UR4, UR5, UR4, 0x18 ;  /* 0x0000000405047291 */ /* 0x010fd2000f8ec0ff */
[----:B------:R-:W-:Y:S04]  /*0570*/  STS.128 [UR4], RZ ;  /* 0x000000ffff007988 */ /* 0x000fe80008000c04 */
[----:B------:R-:W-:Y:S04]  /*0580*/  STS.128 [UR4+0x10], RZ ;  /* 0x000010ffff007988 */ /* 0x000fe80008000c04 */
        /* <DEDUP_REMOVED lines=61> */
[----:B------:R-:W-:Y:S01]  /*0960*/  STS.128 [UR4+0x3f0], RZ ;  /* 0x0003f0ffff007988 */ /* 0x000fe20008000c04 */
.L_x_1:
[----:B------:R-:W-:Y:S05]  /*0970*/  BSYNC.RECONVERGENT B0 ;  /* 0x0000000000007941 */ /* 0x000fea0003800200 */
.L_x_0:
[----:B------:R-:W4:Y:S01]  /*0980*/  I2F.U16.RP R10, R2 ;  /* 0x00000002000a7306 */ /* 0x000f220000109000 */
[----:B012---:R-:W-:Y:S01]  /*0990*/  IMAD.MOV R11, RZ, RZ, -R0 ;  /* 0x000000ffff0b7224 */ /* 0x007fe200078e0a00 */
[----:B------:R-:W0:Y:S08]  /*09a0*/  S2UR UR5, SR_CgaCtaId ;  /* 0x00000000000579c3 */ /* 0x000e300000008800 */
[----:B------:R-:W-:Y:S01]  /*09b0*/  BAR.SYNC.DEFER_BLOCKING 0x0 ;  /* 0x0000000000007b1d */ /* 0x000fe20000010000 */
[----:B------:R-:W-:-:S02]  /*09c0*/  ISETP.NE.U32.AND P4, PT, R0, RZ, PT ;  /* 0x000000ff0000720c */ /* 0x000fc40003f85070 */
[----:B------:R-:W-:-:S03]  /*09d0*/  LOP3.LUT R18, RZ, R0, RZ, 0x33, !PT ;  /* 0x00000000ff127212 */ /* 0x000fc600078e33ff */
[----:B------:R-:W-:Y:S02]  /*09e0*/  UMOV UR4, 0x400 ;  /* 0x0000040000047882 */ /* 0x000fe40000000000 */
[----:B---3--:R-:W1:Y:S01]  /*09f0*/  LDC.64 R12, c[0x0][0x398] ;  /* 0x0000e600ff0c7b82 */ /* 0x008e620000000a00 */
[----:B------:R-:W2:Y:S01]  /*0a00*/  LDCU.64 UR8, c[0x0][0x358] ;  /* 0x00006b00ff0877ac */ /* 0x000ea20008000a00 */
[----:B----4-:R-:W3:Y:S01]  /*0a10*/  MUFU.RCP R10, R10 ;  /* 0x0000000a000a7308 */ /* 0x010ee20000001000 */
[----:B0-----:R-:W-:Y:S01]  /*0a20*/  ULEA UR4, UR5, UR4, 0x18 ;  /* 0x0000000405047291 */ /* 0x001fe2000f8ec0ff */
[----:B---3--:R-:W-:-:S06]  /*0a30*/  IADD3 R8, PT, PT, R10, 0xffffffe, RZ ;  /* 0x0ffffffe0a087810 */ /* 0x008fcc0007ffe0ff */
[----:B------:R0:W3:Y:S02]  /*0a40*/  F2I.FTZ.U32.TRUNC.NTZ R9, R8 ;  /* 0x0000000800097305 */ /* 0x0000e4000021f000 */
[----:B0-----:R-:W-:Y:S02]  /*0a50*/  HFMA2 R8, -RZ, RZ, 0, 0 ;  /* 0x00000000ff087431 */ /* 0x001fe400000001ff */
[----:B---3--:R-:W-:-:S04]  /*0a60*/  IMAD R11, R11, R9, RZ ;  /* 0x000000090b0b7224 */ /* 0x008fc800078e02ff */
[----:B------:R-:W-:Y:S01]  /*0a70*/  IMAD.HI.U32 R9, R9, R11, R8 ;  /* 0x0000000b09097227 */ /* 0x000fe200078e0008 */
[----:B-1----:R-:W-:-:S04]  /*0a80*/  LEA.HI R8, R13, R13, RZ, 0x1 ;  /* 0x0000000d0d087211 */ /* 0x002fc800078f08ff */
[----:B------:R-:W-:Y:S01]  /*0a90*/  SHF.R.S32.HI R16, RZ, 0x1, R8 ;  /* 0x00000001ff107819 */ /* 0x000fe20000011408 */
[----:B------:R-:W-:-:S04]  /*0aa0*/  IMAD.HI.U32 R17, R9, R6, RZ ;  /* 0x0000000609117227 */ /* 0x000fc800078e00ff */
[----:B------:R-:W-:-:S04]  /*0ab0*/  IMAD.HI.U32 R11, R9, R7, RZ ;  /* 0x00000007090b7227 */ /* 0x000fc800078e00ff */
[----:B------:R-:W-:Y:S01]  /*0ac0*/  IMAD.MOV R19, RZ, RZ, -R17 ;  /* 0x000000ffff137224 */ /* 0x000fe200078e0a11 */
[----:B------:R-:W-:Y:S01]  /*0ad0*/  IADD3 R21, PT, PT, -R11, RZ, RZ ;  /* 0x000000ff0b157210 */ /* 0x000fe20007ffe1ff */
[----:B------:R-:W-:-:S04]  /*0ae0*/  IMAD.HI.U32 R9, R9, 0x100, RZ ;  /* 0x0000010009097827 */ /* 0x000fc800078e00ff */
[----:B------:R-:W-:Y:S01]  /*0af0*/  IMAD R19, R0, R19, R6 ;  /* 0x0000001300137224 */ /* 0x000fe200078e0206 */
[----:B------:R-:W-:Y:S01]  /*0b00*/  LEA R6, R6, UR4, 0x6 ;  /* 0x0000000406067c11 */ /* 0x000fe2000f8e30ff */
[----:B------:R-:W-:Y:S02]  /*0b10*/  IMAD.MOV R15, RZ, RZ, -R9 ;  /* 0x000000ffff0f7224 */ /* 0x000fe400078e0a09 */
[C---:B------:R-:W-:Y:S01]  /*0b20*/  IMAD R21, R0.reuse, R21, R7 ;  /* 0x0000001500157224 */ /* 0x040fe200078e0207 */
[----:B------:R-:W-:Y:S01]  /*0b30*/  ISETP.GE.U32.AND P0, PT, R19, R0, PT ;  /* 0x000000001300720c */ /* 0x000fe20003f06070 */
[----:B------:R-:W-:Y:S01]  /*0b40*/  IMAD R15, R0, R15, 0x100 ;  /* 0x00000100000f7424 */ /* 0x000fe200078e020f */
[----:B------:R-:W-:Y:S02]  /*0b50*/  LEA R6, R7, R6, 0x2 ;  /* 0x0000000607067211 */ /* 0x000fe400078e10ff */
[-C--:B------:R-:W-:Y:S02]  /*0b60*/  ISETP.GE.U32.AND P1, PT, R21, R0.reuse, PT ;  /* 0x000000001500720c */ /* 0x080fe40003f26070 */
[----:B------:R-:W-:Y:S01]  /*0b70*/  ISETP.GE.U32.AND P6, PT, R15, R0, PT ;  /* 0x000000000f00720c */ /* 0x000fe20003fc6070 */
[----:B------:R0:W1:Y:S01]  /*0b80*/  LDS R10, [R6] ;  /* 0x00000000060a7984 */ /* 0x0000620000000800 */
[----:B------:R-:W-:-:S02]  /*0b90*/  SHF.L.U32 R7, R3, 0x4, RZ ;  /* 0x0000000403077819 */ /* 0x000fc400000006ff */
[----:B------:R-:W3:Y:S03]  /*0ba0*/  LDC R3, c[0x0][0x3a0] ;  /* 0x0000e800ff037b82 */ /* 0x000ee60000000800 */
[----:B------:R-:W-:Y:S01]  /*0bb0*/  @P0 IMAD.IADD R19, R19, 0x1, -R0 ;  /* 0x0000000113130824 */ /* 0x000fe200078e0a00 */
[----:B0-----:R-:W-:-:S03]  /*0bc0*/  LEA.HI R6, R12, R12, RZ, 0x1 ;  /* 0x0000000c0c067211 */ /* 0x001fc600078f08ff */
[----:B------:R-:W-:Y:S02]  /*0bd0*/  @P1 IADD3 R21, PT, PT, -R0, R21, RZ ;  /* 0x0000001500151210 */ /* 0x000fe40007ffe1ff */
[-C--:B------:R-:W-:Y:S01]  /*0be0*/  ISETP.GE.U32.AND P2, PT, R19, R0.reuse, PT ;  /* 0x000000001300720c */ /* 0x080fe20003f46070 */
[----:B------:R-:W-:Y:S01]  /*0bf0*/  @P6 IMAD.IADD R15, R15, 0x1, -R0 ;  /* 0x000000010f0f6824 */ /* 0x000fe200078e0a00 */
[-C--:B------:R-:W-:Y:S01]  /*0c00*/  ISETP.GE.U32.AND P3, PT, R21, R0.reuse, PT ;  /* 0x000000001500720c */ /* 0x080fe20003f66070 */
[----:B------:R-:W-:Y:S01]  /*0c10*/  @P6 VIADD R9, R9, 0x1 ;  /* 0x0000000109096836 */ /* 0x000fe20000000000 */
[----:B------:R-:W-:Y:S02]  /*0c20*/  ISETP.GT.AND P6, PT, R12, RZ, PT ;  /* 0x000000ff0c00720c */ /* 0x000fe40003fc4270 */
[----:B------:R-:W-:Y:S02]  /*0c30*/  ISETP.GE.U32.AND P5, PT, R15, R0, PT ;  /* 0x000000000f00720c */ /* 0x000fe40003fa6070 */
[----:B------:R-:W-:-:S02]  /*0c40*/  SHF.R.S32.HI R14, RZ, 0x1, R6 ;  /* 0x00000001ff0e7819 */ /* 0x000fc40000011406 */
[----:B------:R-:W-:-:S03]  /*0c50*/  LOP3.LUT R8, R6, 0xfffffffe, RZ, 0xc0, !PT ;  /* 0xfffffffe06087812 */ /* 0x000fc600078ec0ff */
[----:B------:R-:W-:Y:S02]  /*0c60*/  @P2 IMAD.IADD R19, R19, 0x1, -R0 ;  /* 0x0000000113132824 */ /* 0x000fe400078e0a00 */
[----:B------:R-:W-:Y:S01]  /*0c70*/  @P3 IADD3 R21, PT, PT, -R0, R21, RZ ;  /* 0x0000001500153210 */ /* 0x000fe20007ffe1ff */
[----:B------:R-:W-:Y:S02]  /*0c80*/  VIADD R8, R8, 0x100 ;  /* 0x0000010008087836 */ /* 0x000fe40000000000 */
[C---:B------:R-:W-:Y:S02]  /*0c90*/  SEL R19, R18.reuse, R19, !P4 ;  /* 0x0000001312137207 */ /* 0x040fe40006000000 */
[----:B------:R-:W-:Y:S02]  /*0ca0*/  SEL R21, R18, R21, !P4 ;  /* 0x0000001512157207 */ /* 0x000fe40006000000 */
[----:B------:R-:W-:Y:S01]  /*0cb0*/  @P5 IADD3 R9, PT, PT, R9, 0x1, RZ ;  /* 0x0000000109095810 */ /* 0x000fe20007ffe0ff */
[----:B------:R-:W-:-:S02]  /*0cc0*/  IMAD R6, R7, R19, R14 ;  /* 0x0000001307067224 */ /* 0x000fc400078e020e */
[----:B------:R-:W-:Y:S01]  /*0cd0*/  IMAD R7, R7, R21, R16 ;  /* 0x0000001507077224 */ /* 0x000fe200078e0210 */
[----:B------:R-:W-:Y:S01]  /*0ce0*/  SEL R9, R18, R9, !P4 ;  /* 0x0000000912097207 */ /* 0x000fe20006000000 */
[----:B--2---:R-:W-:Y:S06]  /*0cf0*/  @P6 BRA `(.L_x_7) ;  /* 0x0000000400cc6947 */ /* 0x004fec0003800000 */
[----:B------:R-:W0:Y:S02]  /*0d00*/  LDC R13, c[0x0][0x3a0] ;  /* 0x0000e800ff0d7b82 */ /* 0x000e240000000800 */
[----:B0-----:R-:W0:Y:S08]  /*0d10*/  MUFU.RCP R4, R13 ;  /* 0x0000000d00047308 */ /* 0x001e300000001000 */
[----:B------:R-:W2:Y:S01]  /*0d20*/  FCHK P0, -RZ, R13 ;  /* 0x0000000dff007302 */ /* 0x000ea20000000100 */
[----:B0-----:R-:W-:-:S04]  /*0d30*/  FFMA R11, R4, -R13, 1 ;  /* 0x3f800000040b7423 */ /* 0x001fc8000000080d */
[----:B------:R-:W-:-:S04]  /*0d40*/  FFMA R11, R4, R11, R4 ;  /* 0x0000000b040b7223 */ /* 0x000fc80000000004 */
[----:B------:R-:W-:-:S04]  /*0d50*/  FFMA R4, -RZ, R11, RZ ;  /* 0x0000000bff047223 */ /* 0x000fc800000001ff */
[----:B------:R-:W-:-:S04]  /*0d60*/  FFMA R12, R4, -R13, -RZ ;  /* 0x8000000d040c7223 */ /* 0x000fc800000008ff */
[----:B------:R-:W-:Y:S01]  /*0d70*/  FFMA R4, R11, R12, R4 ;  /* 0x0000000c0b047223 */ /* 0x000fe20000000004 */
[----:B--2---:R-:W-:Y:S06]  /*0d80*/  @!P0 BRA `(.L_x_8) ;  /* 0x00000000000c8947 */ /* 0x004fec0003800000 */
[----:B------:R-:W-:Y:S01]  /*0d90*/  HFMA2 R4, -RZ, RZ, -0.0 , 0 ;  /* 0x80000000ff047431 */ /* 0x000fe200000001ff */
[----:B------:R-:W-:-:S07]  /*0da0*/  MOV R14, 0xdc0 ;  /* 0x00000dc0000e7802 */ /* 0x000fce0000000f00 */
[----:B-1-3--:R-:W-:Y:S05]  /*0db0*/  CALL.REL.NOINC `($__internal_2_$__cuda_sm3x_div_rn_noftz_f32_slowpath) ;  /* 0x0000004c00847944 */ /* 0x00afea0003c00000 */
.L_x_8:
[----:B---3--:R-:W-:Y:S01]  /*0dc0*/  IMAD.MOV.U32 R3, RZ, RZ, 0x3bbb989d ;  /* 0x3bbb989dff037424 */ /* 0x008fe200078e00ff */
[----:B------:R-:W-:Y:S01]  /*0dd0*/  MOV R12, 0x437c0000 ;  /* 0x437c0000000c7802 */ /* 0x000fe20000000f00 */
[----:B------:R-:W-:Y:S01]  /*0de0*/  UMOV UR4, URZ ;  /* 0x000000ff00047c82 */ /* 0x000fe20008000000 */
[----:B------:R-:W-:Y:S01]  /*0df0*/  LOP3.LUT R30, R9, 0x3, RZ, 0xc0, !PT ;  /* 0x00000003091e7812 */ /* 0x000fe200078ec0ff */
[----:B------:R-:W-:-:S04]  /*0e00*/  FFMA.SAT R3, R4, R3, 0.5 ;  /* 0x3f00000004037423 */ /* 0x000fc80000002003 */
[----:B------:R-:W-:-:S04]  /*0e10*/  FFMA.RM R3, R3, R12, 12582913 ;  /* 0x4b40000103037423 */ /* 0x000fc8000000400c */
[C---:B------:R-:W-:Y:S01]  /*0e20*/  FADD R11, R3.reuse, -12583039 ;  /* 0xcb40007f030b7421 */ /* 0x040fe20000000000 */
[----:B------:R-:W-:Y:S01]  /*0e30*/  IMAD.SHL.U32 R31, R3, 0x800000, RZ ;  /* 0x00800000031f7824 */ /* 0x000fe200078e00ff */
[----:B------:R-:W-:Y:S02]  /*0e40*/  LOP3.LUT R3, R9, 0x7, RZ, 0xc0, !PT ;  /* 0x0000000709037812 */ /* 0x000fe400078ec0ff */
[----:B------:R-:W-:-:S04]  /*0e50*/  FFMA R11, R4, 1.4426950216293334961, -R11 ;  /* 0x3fb8aa3b040b7823 */ /* 0x000fc8000000080b */
[----:B------:R-:W-:Y:S01]  /*0e60*/  FFMA R12, R4, 1.925963033500011079e-08, R11 ;  /* 0x32a57060040c7823 */ /* 0x000fe2000000000b */
[----:B------:R-:W-:Y:S01]  /*0e70*/  HFMA2 R11, -RZ, RZ, 0, 0 ;  /* 0x00000000ff0b7431 */ /* 0x000fe200000001ff */
[----:B------:R-:W-:-:S04]  /*0e80*/  LOP3.LUT R4, R9, 0x1f8, RZ, 0xc0, !PT ;  /* 0x000001f809047812 */ /* 0x000fc800078ec0ff */
[----:B------:R-:W0:Y:S02]  /*0e90*/  MUFU.EX2 R12, R12 ;  /* 0x0000000c000c7308 */ /* 0x000e240000000800 */
[----:B0-----:R-:W-:-:S07]  /*0ea0*/  FMUL R31, R31, R12 ;  /* 0x0000000c1f1f7220 */ /* 0x001fce0000400000 */
.L_x_12:
[----:B------:R-:W0:Y:S01]  /*0eb0*/  LDC.64 R12, c[0x0][0x380] ;  /* 0x0000e000ff0c7b82 */ /* 0x000e220000000a00 */
[----:B------:R-:W-:Y:S01]  /*0ec0*/  VIADD R33, R6, UR4 ;  /* 0x0000000406217c36 */ /* 0x000fe20008000000 */
[----:B------:R-:W-:Y:S01]  /*0ed0*/  UIADD3 UR4, UPT, UPT, UR4, 0x1, URZ ;  /* 0x0000000104047890 */ /* 0x000fe2000fffe0ff */
[----:B------:R-:W-:-:S05]  /*0ee0*/  MOV R32, RZ ;  /* 0x000000ff00207202 */ /* 0x000fca0000000f00 */
[----:B------:R-:W-:-:S13]  /*0ef0*/  ISETP.LE.U32.AND P2, PT, R9, UR4, PT ;  /* 0x0000000409007c0c */ /* 0x000fda000bf43070 */
.L_x_9:
[----:B------:R-:W-:-:S04]  /*0f00*/  IMAD.IADD R14, R7, 0x1, R32 ;  /* 0x00000001070e7824 */ /* 0x000fc800078e0220 */
[----:B------:R-:W-:-:S04]  /*0f10*/  IMAD R19, R8, R14, R33 ;  /* 0x0000000e08137224 */ /* 0x000fc800078e0221 */
[----:B0-----:R-:W-:-:S04]  /*0f20*/  IMAD.WIDE R18, R19, 0x4, R12 ;  /* 0x0000000413127825 */ /* 0x001fc800078e020c */
[C---:B------:R-:W-:Y:S02]  /*0f30*/  IMAD.WIDE R20, R8.reuse, 0x4, R18 ;  /* 0x0000000408147825 */ /* 0x040fe400078e0212 */
[----:B------:R-:W1:Y:S02]  /*0f40*/  LDG.E R18, desc[UR8][R18.64] ;  /* 0x0000000812127981 */ /* 0x000e64000c1e1900 */
[C---:B------:R-:W-:Y:S02]  /*0f50*/  IMAD.WIDE R16, R8.reuse, 0x4, R20 ;  /* 0x0000000408107825 */ /* 0x040fe400078e0214 */
[----:B------:R-:W2:Y:S02]  /*0f60*/  LDG.E R20, desc[UR8][R20.64] ;  /* 0x0000000814147981 */ /* 0x000ea4000c1e1900 */
[C---:B------:R-:W-:Y:S02]  /*0f70*/  IMAD.WIDE R14, R8.reuse, 0x4, R16 ;  /* 0x00000004080e7825 */ /* 0x040fe400078e0210 */
[----:B------:R-:W3:Y:S02]  /*0f80*/  LDG.E R16, desc[UR8][R16.64] ;  /* 0x0000000810107981 */ /* 0x000ee4000c1e1900 */
[----:B------:R-:W-:-:S02]  /*0f90*/  IMAD.WIDE R22, R8, 0x4, R14 ;  /* 0x0000000408167825 */ /* 0x000fc400078e020e */
[----:B------:R-:W4:Y:S02]  /*0fa0*/  LDG.E R14, desc[UR8][R14.64] ;  /* 0x000000080e0e7981 */ /* 0x000f24000c1e1900 */
[C---:B------:R-:W-:Y:S02]  /*0fb0*/  IMAD.WIDE R24, R8.reuse, 0x4, R22 ;  /* 0x0000000408187825 */ /* 0x040fe400078e0216 */
[----:B------:R-:W5:Y:S02]  /*0fc0*/  LDG.E R22, desc[UR8][R22.64] ;  /* 0x0000000816167981 */ /* 0x000f64000c1e1900 */
[C---:B------:R-:W-:Y:S02]  /*0fd0*/  IMAD.WIDE R26, R8.reuse, 0x4, R24 ;  /* 0x00000004081a7825 */ /* 0x040fe400078e0218 */
[----:B------:R-:W5:Y:S02]  /*0fe0*/  LDG.E R24, desc[UR8][R24.64] ;  /* 0x0000000818187981 */ /* 0x000f64000c1e1900 */
[----:B------:R-:W-:-:S02]  /*0ff0*/  IMAD.WIDE R28, R8, 0x4, R26 ;  /* 0x00000004081c7825 */ /* 0x000fc400078e021a */
[----:B------:R-:W5:Y:S04]  /*1000*/  LDG.E R26, desc[UR8][R26.64] ;  /* 0x000000081a1a7981 */ /* 0x000f68000c1e1900 */
[----:B------:R-:W5:Y:S01]  /*1010*/  LDG.E R34, desc[UR8][R28.64] ;  /* 0x000000081c227981 */ /* 0x000f62000c1e1900 */
[----:B------:R-:W-:-:S04]  /*1020*/  FADD R36, R31, R11 ;  /* 0x0000000b1f247221 */ /* 0x000fc80000000000 */
[----:B------:R-:W-:-:S04]  /*1030*/  FADD R36, R31, R36 ;  /* 0x000000241f247221 */ /* 0x000fc80000000000 */
[----:B------:R-:W-:-:S04]  /*1040*/  FADD R36, R31, R36 ;  /* 0x000000241f247221 */ /* 0x000fc80000000000 */
[----:B------:R-:W-:-:S04]  /*1050*/  FADD R36, R31, R36 ;  /* 0x000000241f247221 */ /* 0x000fc80000000000 */
[----:B------:R-:W-:-:S04]  /*1060*/  FADD R36, R31, R36 ;  /* 0x000000241f247221 */ /* 0x000fc80000000000 */
[----:B------:R-:W-:-:S04]  /*1070*/  FADD R36, R31, R36 ;  /* 0x000000241f247221 */ /* 0x000fc80000000000 */
[C---:B------:R-:W-:Y:S01]  /*1080*/  FADD R36, R31.reuse, R36 ;  /* 0x000000241f247221 */ /* 0x040fe20000000000 */
[C---:B-1----:R-:W-:Y:S01]  /*1090*/  FFMA R11, R31.reuse, R18, R10 ;  /* 0x000000121f0b7223 */ /* 0x042fe2000000000a */
[----:B------:R-:W-:Y:S01]  /*10a0*/  MOV R18, R32 ;  /* 0x0000002000127202 */ /* 0x000fe20000000f00 */
[----:B------:R-:W-:Y:S02]  /*10b0*/  VIADD R32, R32, 0x8 ;  /* 0x0000000820207836 */ /* 0x000fe40000000000 */
[----:B--2---:R-:W-:-:S03]  /*10c0*/  FFMA R11, R31, R20, R11 ;  /* 0x000000141f0b7223 */ /* 0x004fc6000000000b */
[----:B------:R-:W-:Y:S01]  /*10d0*/  ISETP.NE.AND P0, PT, R32, R4, PT ;  /* 0x000000042000720c */ /* 0x000fe20003f05270 */
[----:B---3--:R-:W-:-:S04]  /*10e0*/  FFMA R11, R31, R16, R11 ;  /* 0x000000101f0b7223 */ /* 0x008fc8000000000b */
[----:B----4-:R-:W-:-:S04]  /*10f0*/  FFMA R11, R31, R14, R11 ;  /* 0x0000000e1f0b7223 */ /* 0x010fc8000000000b */
[----:B-----5:R-:W-:-:S04]  /*1100*/  FFMA R22, R31, R22, R11 ;  /* 0x000000161f167223 */ /* 0x020fc8000000000b */
[----:B------:R-:W-:-:S04]  /*1110*/  FFMA R11, R31, R24, R22 ;  /* 0x000000181f0b7223 */ /* 0x000fc80000000016 */
[C---:B------:R-:W-:Y:S01]  /*1120*/  FFMA R15, R31.reuse, R26, R11 ;  /* 0x0000001a1f0f7223 */ /* 0x040fe2000000000b */
[----:B------:R-:W-:-:S03]  /*1130*/  FADD R11, R31, R36 ;  /* 0x000000241f0b7221 */ /* 0x000fc60000000000 */
[----:B------:R-:W-:Y:S01]  /*1140*/  FFMA R10, R31, R34, R15 ;  /* 0x000000221f0a7223 */ /* 0x000fe2000000000f */
[----:B------:R-:W-:Y:S06]  /*1150*/  @P0 BRA `(.L_x_9) ;  /* 0xfffffffc00680947 */ /* 0x000fec000383ffff */
[----:B------:R-:W-:-:S13]  /*1160*/  ISETP.NE.AND P0, PT, R3, RZ, PT ;  /* 0x000000ff0300720c */ /* 0x000fda0003f05270 */
[----:B------:R-:W-:Y:S05]  /*1170*/  @!P0 BRA `(.L_x_10) ;  /* 0x0000000000a48947 */ /* 0x000fea0003800000 */
[----:B------:R-:W-:Y:S02]  /*1180*/  ISETP.GE.U32.AND P0, PT, R3, 0x4, PT ;  /* 0x000000040300780c */ /* 0x000fe40003f06070 */
[----:B------:R-:W-:Y:S02]  /*1190*/  ISETP.NE.AND P1, PT, R30, RZ, PT ;  /* 0x000000ff1e00720c */ /* 0x000fe40003f25270 */
[----:B------:R-:W-:-:S09]  /*11a0*/  MOV R22, R4 ;  /* 0x0000000400167202 */ /* 0x000fd20000000f00 */
[----:B------:R-:W-:Y:S05]  /*11b0*/  @!P0 BRA `(.L_x_11) ;  /* 0x0000000000448947 */ /* 0x000fea0003800000 */
[----:B------:R-:W-:-:S04]  /*11c0*/  IMAD.WIDE R28, R8, 0x4, R28 ;  /* 0x00000004081c7825 */ /* 0x000fc800078e021c */
[C---:B------:R-:W-:Y:S02]  /*11d0*/  IMAD.WIDE R16, R8.reuse, 0x4, R28 ;  /* 0x0000000408107825 */ /* 0x040fe400078e021c */
[----:B------:R-:W2:Y:S02]  /*11e0*/  LDG.E R28, desc[UR8][R28.64] ;  /* 0x000000081c1c7981 */ /* 0x000ea4000c1e1900 */
[C---:B------:R-:W-:Y:S02]  /*11f0*/  IMAD.WIDE R14, R8.reuse, 0x4, R16 ;  /* 0x00000004080e7825 */ /* 0x040fe400078e0210 */
[----:B------:R-:W3:Y:S02]  /*1200*/  LDG.E R17, desc[UR8][R16.64] ;  /* 0x0000000810117981 */ /* 0x000ee4000c1e1900 */
[----:B------:R-:W-:Y:S02]  /*1210*/  IMAD.WIDE R20, R8, 0x4, R14 ;  /* 0x0000000408147825 */ /* 0x000fe400078e020e */
[----:B------:R-:W4:Y:S04]  /*1220*/  LDG.E R15, desc[UR8][R14.64] ;  /* 0x000000080e0f7981 */ /* 0x000f28000c1e1900 */
[----:B------:R-:W5:Y:S01]  /*1230*/  LDG.E R21, desc[UR8][R20.64] ;  /* 0x0000000814157981 */ /* 0x000f62000c1e1900 */
[----:B------:R-:W-:-:S04]  /*1240*/  FADD R22, R31, R11 ;  /* 0x0000000b1f167221 */ /* 0x000fc80000000000 */
[----:B------:R-:W-:-:S04]  /*1250*/  FADD R22, R31, R22 ;  /* 0x000000161f167221 */ /* 0x000fc80000000000 */
[----:B------:R-:W-:Y:S01]  /*1260*/  FADD R24, R31, R22 ;  /* 0x000000161f187221 */ /* 0x000fe20000000000 */
[----:B------:R-:W-:-:S03]  /*1270*/  VIADD R22, R18, 0xc ;  /* 0x0000000c12167836 */ /* 0x000fc60000000000 */
[C---:B------:R-:W-:Y:S01]  /*1280*/  FADD R11, R31.reuse, R24 ;  /* 0x000000181f0b7221 */ /* 0x040fe20000000000 */
[----:B--2---:R-:W-:-:S04]  /*1290*/  FFMA R10, R31, R28, R10 ;  /* 0x0000001c1f0a7223 */ /* 0x004fc8000000000a */
[----:B---3--:R-:W-:-:S04]  /*12a0*/  FFMA R10, R31, R17, R10 ;  /* 0x000000111f0a7223 */ /* 0x008fc8000000000a */
[----:B----4-:R-:W-:-:S04]  /*12b0*/  FFMA R10, R31, R15, R10 ;  /* 0x0000000f1f0a7223 */ /* 0x010fc8000000000a */
[----:B-----5:R-:W-:-:S07]  /*12c0*/  FFMA R10, R31, R21, R10 ;  /* 0x000000151f0a7223 */ /* 0x020fce000000000a */
.L_x_11:
[----:B------:R-:W-:Y:S05]  /*12d0*/  @!P1 BRA `(.L_x_10) ;  /* 0x00000000004c9947 */ /* 0x000fea0003800000 */
[----:B------:R-:W-:Y:S02]  /*12e0*/  ISETP.NE.AND P0, PT, R30, 0x1, PT ;  /* 0x000000011e00780c */ /* 0x000fe40003f05270 */
[----:B------:R-:W-:-:S11]  /*12f0*/  LOP3.LUT P1, RZ, R9, 0x1, RZ, 0xc0, !PT ;  /* 0x0000000109ff7812 */ /* 0x000fd6000782c0ff */
[----:B------:R-:W-:Y:S01]  /*1300*/  @P0 IADD3 R14, PT, PT, R7, R22, RZ ;  /* 0x00000016070e0210 */ /* 0x000fe20007ffe0ff */
[----:B------:R-:W-:-:S04]  /*1310*/  @P0 VIADD R22, R22, 0x2 ;  /* 0x0000000216160836 */ /* 0x000fc80000000000 */
[----:B------:R-:W-:Y:S01]  /*1320*/  @P0 IMAD R15, R8, R14, R33 ;  /* 0x0000000e080f0224 */ /* 0x000fe200078e0221 */
[----:B------:R-:W-:-:S03]  /*1330*/  @P1 IADD3 R16, PT, PT, R7, R22, RZ ;  /* 0x0000001607101210 */ /* 0x000fc60007ffe0ff */
[----:B------:R-:W-:-:S04]  /*1340*/  @P0 IMAD.WIDE R14, R15, 0x4, R12 ;  /* 0x000000040f0e0825 */ /* 0x000fc800078e020c */
[C---:B------:R-:W-:Y:S02]  /*1350*/  @P1 IMAD R33, R8.reuse, R16, R33 ;  /* 0x0000001008211224 */ /* 0x040fe400078e0221 */
[----:B------:R-:W-:Y:S02]  /*1360*/  @P0 IMAD.WIDE R16, R8, 0x4, R14 ;  /* 0x0000000408100825 */ /* 0x000fe400078e020e */
[----:B------:R-:W2:Y:S02]  /*1370*/  @P0 LDG.E R14, desc[UR8][R14.64] ;  /* 0x000000080e0e0981 */ /* 0x000ea4000c1e1900 */
[----:B------:R-:W-:Y:S02]  /*1380*/  @P1 IMAD.WIDE R12, R33, 0x4, R12 ;  /* 0x00000004210c1825 */ /* 0x000fe400078e020c */
[----:B------:R-:W3:Y:S04]  /*1390*/  @P0 LDG.E R17, desc[UR8][R16.64] ;  /* 0x0000000810110981 */ /* 0x000ee8000c1e1900 */
[----:B------:R-:W4:Y:S01]  /*13a0*/  @P1 LDG.E R13, desc[UR8][R12.64] ;  /* 0x000000080c0d1981 */ /* 0x000f22000c1e1900 */
[----:B------:R-:W-:-:S04]  /*13b0*/  @P0 FADD R20, R31, R11 ;  /* 0x0000000b1f140221 */ /* 0x000fc80000000000 */
[----:B------:R-:W-:-:S04]  /*13c0*/  @P0 FADD R11, R31, R20 ;  /* 0x000000141f0b0221 */ /* 0x000fc80000000000 */
[C---:B------:R-:W-:Y:S01]  /*13d0*/  @P1 FADD R11, R31.reuse, R11 ;  /* 0x0000000b1f0b1221 */ /* 0x040fe20000000000 */
[----:B--2---:R-:W-:-:S04]  /*13e0*/  @P0 FFMA R18, R31, R14, R10 ;  /* 0x0000000e1f120223 */ /* 0x004fc8000000000a */
[----:B---3--:R-:W-:-:S04]  /*13f0*/  @P0 FFMA R10, R31, R17, R18 ;  /* 0x000000111f0a0223 */ /* 0x008fc80000000012 */
[----:B----4-:R-:W-:-:S07]  /*1400*/  @P1 FFMA R10, R31, R13, R10 ;  /* 0x0000000d1f0a1223 */ /* 0x010fce000000000a */
.L_x_10:
[----:B------:R-:W-:Y:S05]  /*1410*/  @!P2 BRA `(.L_x_12) ;  /* 0xfffffff800a4a947 */ /* 0x000fea000383ffff */
[----:B------:R-:W-:Y:S05]  /*1420*/  BRA `(.L_x_13) ;  /* 0x0000001000787947 */ /* 0x000fea0003800000 */
.L_x_7:
[----:B------:R-:W-:-:S13]  /*1430*/  ISETP.GE.AND P5, PT, R13, 0x1, PT ;  /* 0x000000010d00780c */ /* 0x000fda0003fa6270 */
[----:B------:R-:W-:Y:S05]  /*1440*/  @!P5 BRA `(.L_x_14) ;  /* 0x0000000800a8d947 */ /* 0x000fea0003800000 */
[----:B------:R-:W-:Y:S01]  /*1450*/  @P1 IADD3 R11, PT, PT, R11, 0x1, RZ ;  /* 0x000000010b0b1810 */ /* 0x000fe20007ffe0ff */
[----:B------:R-:W-:Y:S01]  /*1460*/  @P0 VIADD R17, R17, 0x1 ;  /* 0x0000000111110836 */ /* 0x000fe20000000000 */
[----:B------:R-:W-:Y:S01]  /*1470*/  LEA R20, R5, R16, 0x4 ;  /* 0x0000001005147211 */ /* 0x000fe200078e20ff */
[----:B------:R-:W-:Y:S01]  /*1480*/  IMAD R22, R4, 0x10, R14 ;  /* 0x0000001004167824 */ /* 0x000fe200078e020e */
[----:B------:R-:W-:Y:S01]  /*1490*/  @P3 IADD3 R11, PT, PT, R11, 0x1, RZ ;  /* 0x000000010b0b3810 */ /* 0x000fe20007ffe0ff */
[----:B------:R-:W-:Y:S01]  /*14a0*/  @P2 VIADD R17, R17, 0x1 ;  /* 0x0000000111112836 */ /* 0x000fe20000000000 */
[--C-:B------:R-:W-:Y:S01]  /*14b0*/  SHF.R.U32.HI R4, RZ, 0x1, R13.reuse ;  /* 0x00000001ff047819 */ /* 0x100fe2000001160d */
[----:B------:R-:W-:Y:S01]  /*14c0*/  IMAD.MOV R21, RZ, RZ, -R13 ;  /* 0x000000ffff157224 */ /* 0x000fe200078e0a0d */
[C---:B------:R-:W-:Y:S01]  /*14d0*/  SEL R11, R18.reuse, R11, !P4 ;  /* 0x0000000b120b7207 */ /* 0x040fe20006000000 */
[----:B------:R-:W-:Y:S01]  /*14e0*/  UMOV UR4, URZ ;  /* 0x000000ff00047c82 */ /* 0x000fe20008000000 */
[----:B------:R-:W-:-:S02]  /*14f0*/  SEL R17, R18, R17, !P4 ;  /* 0x0000001112117207 */ /* 0x000fc40006000000 */
[----:B------:R-:W-:Y:S02]  /*1500*/  SHF.R.U32.HI R12, RZ, 0x1, R12 ;  /* 0x00000001ff0c7819 */ /* 0x000fe4000001160c */
[----:B------:R-:W-:Y:S01]  /*1510*/  IADD3 R20, PT, PT, R11, R20, -R4 ;  /* 0x000000140b147210 */ /* 0x000fe20007ffe804 */
[----:B------:R-:W-:Y:S01]  /*1520*/  HFMA2 R11, -RZ, RZ, 0, 0 ;  /* 0x00000000ff0b7431 */ /* 0x000fe200000001ff */
[----:B------:R-:W-:Y:S01]  /*1530*/  IADD3 R22, PT, PT, R17, R22, -R12 ;  /* 0x0000001611167210 */ /* 0x000fe20007ffe80c */
[----:B------:R-:W-:-:S07]  /*1540*/  IMAD.WIDE.U32 R12, R13, 0x4, RZ ;  /* 0x000000040d0c7825 */ /* 0x000fce00078e00ff */
.L_x_23:
[----:B------:R-:W0:Y:S01]  /*1550*/  LDCU UR5, c[0x0][0x398] ;  /* 0x00007300ff0577ac */ /* 0x000e220008000800 */
[----:B------:R-:W-:Y:S01]  /*1560*/  VIADD R18, R6, UR4 ;  /* 0x0000000406127c36 */ /* 0x000fe20008000000 */
[----:B------:R-:W-:-:S06]  /*1570*/  UIADD3 UR4, UPT, UPT, UR4, 0x1, URZ ;  /* 0x0000000104047890 */ /* 0x000fcc000fffe0ff */
[----:B------:R-:W-:Y:S01]  /*1580*/  ISETP.LE.U32.AND P2, PT, R9, UR4, PT ;  /* 0x0000000409007c0c */ /* 0x000fe2000bf43070 */
[----:B0-----:R-:W-:-:S06]  /*1590*/  USHF.R.U32.HI UR5, URZ, 0x1, UR5 ;  /* 0x00000001ff057899 */ /* 0x001fcc0008011605 */
[----:B------:R-:W-:Y:S01]  /*15a0*/  IADD3 R24, PT, PT, R18, -UR5, RZ ;  /* 0x8000000512187c10 */ /* 0x000fe2000fffe0ff */
[----:B------:R-:W-:-:S06]  /*15b0*/  UMOV UR5, URZ ;  /* 0x000000ff00057c82 */ /* 0x000fcc0008000000 */
.L_x_22:
[----:B------:R-:W0:Y:S01]  /*15c0*/  LDCU UR6, c[0x0][0x39c] ;  /* 0x00007380ff0677ac */ /* 0x000e220008000800 */
[----:B------:R-:W-:Y:S02]  /*15d0*/  VIADD R19, R7, UR5 ;  /* 0x0000000507137c36 */ /* 0x000fe40008000000 */
[----:B------:R-:W-:Y:S01]  /*15e0*/  HFMA2 R23, -RZ, RZ, 0, 0 ;  /* 0x00000000ff177431 */ /* 0x000fe200000001ff */
[----:B0-----:R-:W-:-:S06]  /*15f0*/  USHF.R.U32.HI UR6, URZ, 0x1, UR6 ;  /* 0x00000001ff067899 */ /* 0x001fcc0008011606 */
[----:B------:R-:W-:Y:S01]  /*1600*/  VIADD R28, R19, -UR6 ;  /* 0x80000006131c7c36 */ /* 0x000fe20008000000 */
[----:B------:R-:W-:-:S06]  /*1610*/  UMOV UR6, URZ ;  /* 0x000000ff00067c82 */ /* 0x000fcc0008000000 */
.L_x_19:
[----:B------:R-:W0:Y:S01]  /*1620*/  LDC.64 R14, c[0x0][0x390] ;  /* 0x0000e400ff0e7b82 */ /* 0x000e220000000a00 */
[----:B------:R-:W2:Y:S01]  /*1630*/  LDCU UR7, c[0x0][0x398] ;  /* 0x00007300ff0777ac */ /* 0x000ea20008000800 */
[----:B------:R-:W-:Y:S01]  /*1640*/  IMAD R17, R13, UR6, RZ ;  /* 0x000000060d117c24 */ /* 0x000fe2000f8e02ff */
[----:B------:R-:W-:Y:S01]  /*1650*/  IADD3 R27, PT, PT, R24, UR6, RZ ;  /* 0x00000006181b7c10 */ /* 0x000fe2000fffe0ff */
[----:B------:R-:W-:Y:S01]  /*1660*/  VIADD R25, R22, UR6 ;  /* 0x0000000616197c36 */ /* 0x000fe20008000000 */
[----:B------:R-:W-:Y:S01]  /*1670*/  MOV R26, R21 ;  /* 0x00000015001a7202 */ /* 0x000fe20000000f00 */
[----:B0-----:R-:W-:Y:S01]  /*1680*/  IMAD.WIDE.U32 R14, R12, UR6, R14 ;  /* 0x000000060c0e7c25 */ /* 0x001fe2000f8e000e */
[----:B------:R-:W-:-:S03]  /*1690*/  UIADD3 UR6, UPT, UPT, UR6, 0x1, URZ ;  /* 0x0000000106067890 */ /* 0x000fc6000fffe0ff */
[----:B------:R-:W-:Y:S01]  /*16a0*/  IMAD.MOV.U32 R29, RZ, RZ, R14 ;  /* 0x000000ffff1d7224 */ /* 0x000fe200078e000e */
[----:B------:R-:W-:Y:S01]  /*16b0*/  IADD3 R4, PT, PT, R15, R17, RZ ;  /* 0x000000110f047210 */ /* 0x000fe20007ffe0ff */
[----:B--2---:R-:W-:-:S03]  /*16c0*/  UISETP.NE.AND UP0, UPT, UR6, UR7, UPT ;  /* 0x000000070600728c */ /* 0x004fc6000bf05270 */
[----:B------:R-:W-:-:S08]  /*16d0*/  UMOV UR7, URZ ;  /* 0x000000ff00077c82 */ /* 0x000fd00008000000 */
.L_x_18:
[----:B------:R-:W0:Y:S01]  /*16e0*/  LDC.64 R16, c[0x0][0x380] ;  /* 0x0000e000ff107b82 */ /* 0x000e220000000a00 */
[----:B------:R-:W-:Y:S01]  /*16f0*/  VIADD R14, R20, UR7 ;  /* 0x00000007140e7c36 */ /* 0x000fe20008000000 */
[----:B------:R-:W-:-:S03]  /*1700*/  IADD3 R15, PT, PT, R28, UR7, RZ ;  /* 0x000000071c0f7c10 */ /* 0x000fc6000fffe0ff */
[C---:B------:R-:W-:Y:S02]  /*1710*/  IMAD R31, R8.reuse, R14, R25 ;  /* 0x0000000e081f7224 */ /* 0x040fe400078e0219 */
[----:B------:R-:W-:Y:S02]  /*1720*/  IMAD R33, R8, R15, R27 ;  /* 0x0000000f08217224 */ /* 0x000fe400078e021b */
[----:B0-----:R-:W-:-:S04]  /*1730*/  IMAD.WIDE R14, R31, 0x4, R16 ;  /* 0x000000041f0e7825 */ /* 0x001fc800078e0210 */
[----:B------:R-:W-:Y:S01]  /*1740*/  IMAD.WIDE R16, R33, 0x4, R16 ;  /* 0x0000000421107825 */ /* 0x000fe200078e0210 */
[----:B------:R0:W2:Y:S05]  /*1750*/  LDG.E R30, desc[UR8][R14.64] ;  /* 0x000000080e1e7981 */ /* 0x0000aa000c1e1900 */
[----:B------:R-:W2:Y:S01]  /*1760*/  LDG.E R17, desc[UR8][R16.64] ;  /* 0x0000000810117981 */ /* 0x000ea2000c1e1900 */
[----:B0-----:R-:W-:Y:S01]  /*1770*/  IMAD.MOV.U32 R14, RZ, RZ, R29 ;  /* 0x000000ffff0e7224 */ /* 0x001fe200078e001d */
[----:B------:R-:W-:-:S05]  /*1780*/  MOV R15, R4 ;  /* 0x00000004000f7202 */ /* 0x000fca0000000f00 */
[----:B------:R-:W4:Y:S01]  /*1790*/  LDG.E R31, desc[UR8][R14.64] ;  /* 0x000000080e1f7981 */ /* 0x000f22000c1e1900 */
[----:B------:R-:W-:Y:S01]  /*17a0*/  VIADD R26, R26, 0x1 ;  /* 0x000000011a1a7836 */ /* 0x000fe20000000000 */
[----:B------:R-:W-:Y:S01]  /*17b0*/  BSSY.RECONVERGENT B0, `(.L_x_15) ;  /* 0x000004a000007945 */ /* 0x000fe20003800200 */
[----:B------:R-:W-:-:S03]  /*17c0*/  HFMA2 R32, -RZ, RZ, 1.875, 0 ;  /* 0x3f800000ff207431 */ /* 0x000fc600000001ff */
[----:B------:R-:W-:Y:S01]  /*17d0*/  ISETP.NE.AND P0, PT, R26, RZ, PT ;  /* 0x000000ff1a00720c */ /* 0x000fe20003f05270 */
[----:B--2---:R-:W-:-:S04]  /*17e0*/  FADD R30, R30, -R17 ;  /* 0x800000111e1e7221 */ /* 0x004fc80000000000 */
[----:B----4-:R-:W-:-:S05]  /*17f0*/  FMUL R30, R30, R31 ;  /* 0x0000001f1e1e7220 */ /* 0x010fca0000400000 */
[----:B------:R-:W-:-:S13]  /*1800*/  FSETP.NEU.AND P1, PT, R30, 1, PT ;  /* 0x3f8000001e00780b */ /* 0x000fda0003f2d000 */
[----:B------:R-:W-:Y:S05]  /*1810*/  @!P1 BRA `(.L_x_16) ;  /* 0x00000004000c9947 */ /* 0x000fea0003800000 */
[----:B------:R-:W-:-:S13]  /*1820*/  FSETP.NAN.AND P1, PT, |R30|, |R30|, PT ;  /* 0x4000001e1e00720b */ /* 0x000fda0003f28200 */
[----:B------:R-:W-:Y:S05]  /*1830*/  @P1 BRA `(.L_x_17) ;  /* 0x0000000400001947 */ /* 0x000fea0003800000 */
[C---:B------:R-:W-:Y:S01]  /*1840*/  FMUL R15, |R30|.reuse, 16777216 ;  /* 0x4b8000001e0f7820 */ /* 0x040fe20000400200 */
[C---:B------:R-:W-:Y:S02]  /*1850*/  FSETP.GEU.AND P1, PT, |R30|.reuse, 1.175494350822287508e-38, PT ;  /* 0x008000001e00780b */ /* 0x040fe40003f2e200 */
[----:B------:R-:W-:Y:S02]  /*1860*/  FSETP.NEU.AND P5, PT, R30, RZ, PT ;  /* 0x000000ff1e00720b */ /* 0x000fe40003fad000 */
[----:B------:R-:W-:Y:S02]  /*1870*/  FSEL R15, R15, |R30|, !P1 ;  /* 0x4000001e0f0f7208 */ /* 0x000fe40004800000 */
[----:B------:R-:W-:-:S03]  /*1880*/  FSEL R17, RZ, -24, P1 ;  /* 0xc1c00000ff117808 */ /* 0x000fc60000800000 */
[----:B------:R-:W-:-:S05]  /*1890*/  VIADD R14, R15, 0xc0cafb0d ;  /* 0xc0cafb0d0f0e7836 */ /* 0x000fca0000000000 */
[----:B------:R-:W-:-:S04]  /*18a0*/  LOP3.LUT R16, R14, 0xff800000, RZ, 0xc0, !PT ;  /* 0xff8000000e107812 */ /* 0x000fc800078ec0ff */
[-C--:B------:R-:W-:Y:S02]  /*18b0*/  IADD3 R15, PT, PT, R15, -R16.reuse, RZ ;  /* 0x800000100f0f7210 */ /* 0x080fe40007ffe0ff */
[----:B------:R-:W-:-:S03]  /*18c0*/  I2FP.F32.S32 R32, R16 ;  /* 0x0000001000207245 */ /* 0x000fc60000201400 */
[C---:B------:R-:W-:Y:S01]  /*18d0*/  FADD R14, R15.reuse, 1 ;  /* 0x3f8000000f0e7421 */ /* 0x040fe20000000000 */
[----:B------:R-:W-:Y:S01]  /*18e0*/  FADD R34, R15, -1 ;  /* 0xbf8000000f227421 */ /* 0x000fe20000000000 */
[----:B------:R-:W-:-:S03]  /*18f0*/  FFMA R32, R32, 1.1920928955078125e-07, R17 ;  /* 0x3400000020207823 */ /* 0x000fc60000000011 */
[----:B------:R-:W-:Y:S01]  /*1900*/  FADD R15, R34, R34 ;  /* 0x00000022220f7221 */ /* 0x000fe20000000000 */
[----:B------:R-:W0:Y:S03]  /*1910*/  MUFU.RCP R14, R14 ;  /* 0x0000000e000e7308 */ /* 0x000e260000001000 */
[----:B0-----:R-:W-:-:S04]  /*1920*/  FMUL R15, R14, R15 ;  /* 0x0000000f0e0f7220 */ /* 0x001fc80000400000 */
[----:B------:R-:W-:Y:S01]  /*1930*/  FADD R31, R34, -R15 ;  /* 0x8000000f221f7221 */ /* 0x000fe20000000000 */
[----:B------:R-:W-:-:S03]  /*1940*/  FMUL R17, R15, R15 ;  /* 0x0000000f0f117220 */ /* 0x000fc60000400000 */
[----:B------:R-:W-:-:S04]  /*1950*/  FADD R31, R31, R31 ;  /* 0x0000001f1f1f7221 */ /* 0x000fc80000000000 */
[----:B------:R-:W-:Y:S01]  /*1960*/  FFMA R31, R34, -R15, R31 ;  /* 0x8000000f221f7223 */ /* 0x000fe2000000001f */
[----:B------:R-:W-:-:S03]  /*1970*/  IMAD.MOV.U32 R34, RZ, RZ, 0x3a2c32e4 ;  /* 0x3a2c32e4ff227424 */ /* 0x000fc600078e00ff */
[----:B------:R-:W-:Y:S01]  /*1980*/  FMUL R16, R14, R31 ;  /* 0x0000001f0e107220 */ /* 0x000fe20000400000 */
[----:B------:R-:W-:Y:S01]  /*1990*/  FFMA R34, R17, R34, 0.0032181653659790754318 ;  /* 0x3b52e7db11227423 */ /* 0x000fe20000000022 */
[----:B------:R-:W-:-:S03]  /*19a0*/  FFMA R14, R15, 1.4426950216293334961, R32 ;  /* 0x3fb8aa3b0f0e7823 */ /* 0x000fc60000000020 */
[----:B------:R-:W-:Y:S01]  /*19b0*/  FFMA R34, R17, R34, 0.018033718690276145935 ;  /* 0x3c93bb7311227423 */ /* 0x000fe20000000022 */
[----:B------:R-:W-:-:S03]  /*19c0*/  FADD R32, R32, -R14 ;  /* 0x8000000e20207221 */ /* 0x000fc60000000000 */
[----:B------:R-:W-:Y:S01]  /*19d0*/  FFMA R34, R17, R34, 0.12022458761930465698 ;  /* 0x3df6384f11227423 */ /* 0x000fe20000000022 */
[----:B------:R-:W-:-:S03]  /*19e0*/  FFMA R31, R15, 1.4426950216293334961, R32 ;  /* 0x3fb8aa3b0f1f7823 */ /* 0x000fc60000000020 */
[----:B------:R-:W-:Y:S01]  /*19f0*/  FMUL R34, R17, R34 ;  /* 0x0000002211227220 */ /* 0x000fe20000400000 */
[----:B------:R-:W-:Y:S01]  /*1a00*/  FFMA R32, R16, 1.4426950216293334961, R31 ;  /* 0x3fb8aa3b10207823 */ /* 0x000fe2000000001f */
[----:B------:R-:W-:Y:S02]  /*1a10*/  MOV R31, 0x391fcb8e ;  /* 0x391fcb8e001f7802 */ /* 0x000fe40000000f00 */
[----:B------:R-:W-:Y:S01]  /*1a20*/  FMUL R17, R34, 3 ;  /* 0x4040000022117820 */ /* 0x000fe20000400000 */
[----:B------:R-:W-:-:S04]  /*1a30*/  FFMA R32, R15, 1.9251366722983220825e-08, R32 ;  /* 0x32a55e340f207823 */ /* 0x000fc80000000020 */
[----:B------:R-:W-:-:S04]  /*1a40*/  FFMA R17, R16, R17, R32 ;  /* 0x0000001110117223 */ /* 0x000fc80000000020 */
[----:B------:R-:W-:-:S04]  /*1a50*/  FFMA R17, R15, R34, R17 ;  /* 0x000000220f117223 */ /* 0x000fc80000000011 */
[----:B------:R-:W-:-:S04]  /*1a60*/  FADD R32, R14, R17 ;  /* 0x000000110e207221 */ /* 0x000fc80000000000 */
[----:B------:R-:W-:Y:S01]  /*1a70*/  FMUL R15, R32, 2 ;  /* 0x40000000200f7820 */ /* 0x000fe20000400000 */
[----:B------:R-:W-:-:S03]  /*1a80*/  FADD R14, -R14, R32 ;  /* 0x000000200e0e7221 */ /* 0x000fc60000000100 */
[----:B------:R-:W0:Y:S01]  /*1a90*/  FRND R16, R15 ;  /* 0x0000000f00107307 */ /* 0x000e220000201000 */
[----:B------:R-:W-:Y:S01]  /*1aa0*/  FADD R17, R17, -R14 ;  /* 0x8000000e11117221 */ /* 0x000fe20000000000 */
[----:B------:R-:W-:Y:S01]  /*1ab0*/  FFMA R32, R32, 2, -R15 ;  /* 0x4000000020207823 */ /* 0x000fe2000000080f */
[C---:B------:R-:W-:Y:S02]  /*1ac0*/  FSETP.GT.AND P3, PT, |R15|.reuse, 152, PT ;  /* 0x431800000f00780b */ /* 0x040fe40003f64200 */
[----:B------:R-:W-:Y:S01]  /*1ad0*/  FSETP.GEU.AND P4, PT, R15, RZ, PT ;  /* 0x000000ff0f00720b */ /* 0x000fe20003f8e000 */
[----:B------:R-:W-:-:S03]  /*1ae0*/  FFMA R17, R17, 2, R32 ;  /* 0x4000000011117823 */ /* 0x000fc60000000020 */
[----:B------:R-:W-:Y:S01]  /*1af0*/  FSEL R32, RZ, +INF , !P4 ;  /* 0x7f800000ff207808 */ /* 0x000fe20006000000 */
[----:B0-----:R-:W-:Y:S01]  /*1b00*/  FADD R14, R15, -R16 ;  /* 0x800000100f0e7221 */ /* 0x001fe20000000000 */
[----:B------:R-:W-:-:S03]  /*1b10*/  FSETP.GT.AND P1, PT, R16, RZ, PT ;  /* 0x000000ff1000720b */ /* 0x000fc60003f24000 */
[----:B------:R-:W-:Y:S01]  /*1b20*/  FADD R14, R14, R17 ;  /* 0x000000110e0e7221 */ /* 0x000fe20000000000 */
[----:B------:R-:W-:Y:S01]  /*1b30*/  SEL R16, RZ, 0x83000000, P1 ;  /* 0x83000000ff107807 */ /* 0x000fe20000800000 */
[----:B------:R-:W0:Y:S01]  /*1b40*/  F2I.NTZ R17, R15 ;  /* 0x0000000f00117305 */ /* 0x000e220000203100 */
[----:B------:R-:W-:Y:S01]  /*1b50*/  FSETP.NEU.AND P1, PT, |R30|, +INF , PT ;  /* 0x7f8000001e00780b */ /* 0x000fe20003f2d200 */
[----:B------:R-:W-:-:S04]  /*1b60*/  FFMA R31, R14, R31, 0.0013391353422775864601 ;  /* 0x3aaf85ed0e1f7423 */ /* 0x000fc8000000001f */
[----:B------:R-:W-:-:S04]  /*1b70*/  FFMA R31, R14, R31, 0.0096188392490148544312 ;  /* 0x3c1d98560e1f7423 */ /* 0x000fc8000000001f */
[----:B------:R-:W-:-:S04]  /*1b80*/  FFMA R31, R14, R31, 0.055503588169813156128 ;  /* 0x3d6357bb0e1f7423 */ /* 0x000fc8000000001f */
[----:B------:R-:W-:Y:S01]  /*1b90*/  FFMA R31, R14, R31, 0.24022644758224487305 ;  /* 0x3e75fdec0e1f7423 */ /* 0x000fe2000000001f */
[----:B0-----:R-:W-:Y:S01]  /*1ba0*/  IMAD R17, R17, 0x800000, -R16 ;  /* 0x0080000011117824 */ /* 0x001fe200078e0a10 */
[----:B------:R-:W-:Y:S02]  /*1bb0*/  IADD3 R16, PT, PT, R16, 0x7f000000, RZ ;  /* 0x7f00000010107810 */ /* 0x000fe40007ffe0ff */
[----:B------:R-:W-:-:S04]  /*1bc0*/  FFMA R31, R14, R31, 0.69314718246459960938 ;  /* 0x3f3172180e1f7423 */ /* 0x000fc8000000001f */
[----:B------:R-:W-:-:S04]  /*1bd0*/  FFMA R31, R14, R31, 1 ;  /* 0x3f8000000e1f7423 */ /* 0x000fc8000000001f */
[----:B------:R-:W-:-:S04]  /*1be0*/  FMUL R16, R16, R31 ;  /* 0x0000001f10107220 */ /* 0x000fc80000400000 */
[----:B------:R-:W-:Y:S01]  /*1bf0*/  @!P3 FMUL R32, R17, R16 ;  /* 0x000000101120b220 */ /* 0x000fe20000400000 */
[----:B------:R-:W-:Y:S06]  /*1c00*/  @P1 BRA P5, `(.L_x_16) ;  /* 0x0000000000101947 */ /* 0x000fec0002800000 */
[----:B------:R-:W-:-:S05]  /*1c10*/  FADD R30, R30, R30 ;  /* 0x0000001e1e1e7221 */ /* 0x000fca0000000000 */
[----:B------:R-:W-:Y:S01]  /*1c20*/  LOP3.LUT R32, R30, 0x7fffffff, RZ, 0xc0, !PT ;  /* 0x7fffffff1e207812 */ /* 0x000fe200078ec0ff */
[----:B------:R-:W-:Y:S06]  /*1c30*/  BRA `(.L_x_16) ;  /* 0x0000000000047947 */ /* 0x000fec0003800000 */
.L_x_17:
[----:B------:R-:W-:-:S07]  /*1c40*/  FADD R32, R30, 2 ;  /* 0x400000001e207421 */ /* 0x000fce0000000000 */
.L_x_16:
[----:B------:R-:W-:Y:S05]  /*1c50*/  BSYNC.RECONVERGENT B0 ;  /* 0x0000000000007941 */ /* 0x000fea0003800200 */
.L_x_15:
[----:B------:R-:W-:Y:S01]  /*1c60*/  IADD3 R29, P1, PT, R29, 0x4, RZ ;  /* 0x000000041d1d7810 */ /* 0x000fe20007f3e0ff */
[----:B------:R-:W-:Y:S01]  /*1c70*/  UIADD3 UR7, UPT, UPT, UR7, 0x1, URZ ;  /* 0x0000000107077890 */ /* 0x000fe2000fffe0ff */
[----:B------:R-:W-:-:S03]  /*1c80*/  FADD R23, R32, R23 ;  /* 0x0000001720177221 */ /* 0x000fc60000000000 */
[----:B------:R-:W-:Y:S01]  /*1c90*/  IMAD.X R4, RZ, RZ, R4, P1 ;  /* 0x000000ffff047224 */ /* 0x000fe200008e0604 */
[----:B------:R-:W-:Y:S07]  /*1ca0*/  @P0 BRA `(.L_x_18) ;  /* 0xfffffff8008c0947 */ /* 0x000fee000383ffff */
[----:B------:R-:W-:Y:S05]  /*1cb0*/  BRA.U UP0, `(.L_x_19) ;  /* 0xfffffff900587547 */ /* 0x000fea000b83ffff */
[----:B------:R-:W0:Y:S01]  /*1cc0*/  LDC R16, c[0x0][0x3a0] ;  /* 0x0000e800ff107b82 */ /* 0x000e220000000800 */
[----:B------:R-:W-:Y:S01]  /*1cd0*/  BSSY.RECONVERGENT B0, `(.L_x_20) ;  /* 0x000000c000007945 */ /* 0x000fe20003800200 */
[----:B0-----:R-:W0:Y:S08]  /*1ce0*/  MUFU.RCP R15, R16 ;  /* 0x00000010000f7308 */ /* 0x001e300000001000 */
[----:B------:R-:W2:Y:S01]  /*1cf0*/  FCHK P0, -R23, R16 ;  /* 0x0000001017007302 */ /* 0x000ea20000000100 */
[----:B0-----:R-:W-:-:S04]  /*1d00*/  FFMA R4, R15, -R16, 1 ;  /* 0x3f8000000f047423 */ /* 0x001fc80000000810 */
[----:B------:R-:W-:-:S04]  /*1d10*/  FFMA R4, R15, R4, R15 ;  /* 0x000000040f047223 */ /* 0x000fc8000000000f */
[----:B------:R-:W-:-:S04]  /*1d20*/  FFMA R14, R4, -R23, RZ ;  /* 0x80000017040e7223 */ /* 0x000fc800000000ff */
[----:B------:R-:W-:-:S04]  /*1d30*/  FFMA R15, R14, -R16, -R23 ;  /* 0x800000100e0f7223 */ /* 0x000fc80000000817 */
[----:B------:R-:W-:Y:S01]  /*1d40*/  FFMA R4, R4, R15, R14 ;  /* 0x0000000f04047223 */ /* 0x000fe2000000000e */
[----:B--2---:R-:W-:Y:S06]  /*1d50*/  @!P0 BRA `(.L_x_21) ;  /* 0x00000000000c8947 */ /* 0x004fec0003800000 */
[----:B------:R-:W-:Y:S01]  /*1d60*/  FADD R4, -R23, -RZ ;  /* 0x800000ff17047221 */ /* 0x000fe20000000100 */
[----:B------:R-:W-:-:S07]  /*1d70*/  MOV R14, 0x1d90 ;  /* 0x00001d90000e7802 */ /* 0x000fce0000000f00 */
[----:B-1-3--:R-:W-:Y:S05]  /*1d80*/  CALL.REL.NOINC `($__internal_2_$__cuda_sm3x_div_rn_noftz_f32_slowpath) ;  /* 0x0000003c00907944 */ /* 0x00afea0003c00000 */
.L_x_21:
[----:B------:R-:W-:Y:S05]  /*1d90*/  BSYNC.RECONVERGENT B0 ;  /* 0x0000000000007941 */ /* 0x000fea0003800200 */
.L_x_20:
[----:B------:R-:W0:Y:S01]  /*1da0*/  LDC.64 R14, c[0x0][0x380] ;  /* 0x0000e000ff0e7b82 */ /* 0x000e220000000a00 */
[----:B------:R-:W-:-:S04]  /*1db0*/  IMAD R19, R8, R19, R18 ;  /* 0x0000001308137224 */ /* 0x000fc800078e0212 */
[----:B0-----:R-:W-:-:S06]  /*1dc0*/  IMAD.WIDE R14, R19, 0x4, R14 ;  /* 0x00000004130e7825 */ /* 0x001fcc00078e020e */
[----:B------:R0:W1:Y:S01]  /*1dd0*/  LDG.E R14, desc[UR8][R14.64] ;  /* 0x000000080e0e7981 */ /* 0x000062000c1e1900 */
[----:B------:R-:W-:Y:S02]  /*1de0*/  HFMA2 R17, -RZ, RZ, 0.96630859375, -0.0022525787353515625 ;  /* 0x3bbb989dff117431 */ /* 0x000fe400000001ff */
[----:B------:R-:W-:Y:S01]  /*1df0*/  IMAD.MOV.U32 R19, RZ, RZ, 0x437c0000 ;  /* 0x437c0000ff137424 */ /* 0x000fe200078e00ff */
[----:B------:R-:W-:-:S06]  /*1e00*/  UIADD3 UR5, UPT, UPT, UR5, 0x1, URZ ;  /* 0x0000000105057890 */ /* 0x000fcc000fffe0ff */
[----:B------:R-:W-:Y:S01]  /*1e10*/  ISETP.LE.U32.AND P0, PT, R9, UR5, PT ;  /* 0x0000000509007c0c */ /* 0x000fe2000bf03070 */
[----:B------:R-:W-:-:S04]  /*1e20*/  FFMA.SAT R16, R4, R17, 0.5 ;  /* 0x3f00000004107423 */ /* 0x000fc80000002011 */
[----:B------:R-:W-:-:S04]  /*1e30*/  FFMA.RM R16, R16, R19, 12582913 ;  /* 0x4b40000110107423 */ /* 0x000fc80000004013 */
[C---:B------:R-:W-:Y:S01]  /*1e40*/  FADD R17, R16.reuse, -12583039 ;  /* 0xcb40007f10117421 */ /* 0x040fe20000000000 */
[----:B------:R-:W-:-:S03]  /*1e50*/  SHF.L.U32 R16, R16, 0x17, RZ ;  /* 0x0000001710107819 */ /* 0x000fc600000006ff */
[----:B------:R-:W-:-:S04]  /*1e60*/  FFMA R17, R4, 1.4426950216293334961, -R17 ;  /* 0x3fb8aa3b04117823 */ /* 0x000fc80000000811 */
[----:B------:R-:W-:-:S06]  /*1e70*/  FFMA R17, R4, 1.925963033500011079e-08, R17 ;  /* 0x32a5706004117823 */ /* 0x000fcc0000000011 */
[----:B------:R-:W0:Y:S02]  /*1e80*/  MUFU.EX2 R17, R17 ;  /* 0x0000001100117308 */ /* 0x000e240000000800 */
[----:B0-----:R-:W-:-:S04]  /*1e90*/  FMUL R15, R16, R17 ;  /* 0x00000011100f7220 */ /* 0x001fc80000400000 */
[C---:B------:R-:W-:Y:S01]  /*1ea0*/  FADD R11, R15.reuse, R11 ;  /* 0x0000000b0f0b7221 */ /* 0x040fe20000000000 */
[----:B-1----:R-:W-:Y:S01]  /*1eb0*/  FFMA R10, R15, R14, R10 ;  /* 0x0000000e0f0a7223 */ /* 0x002fe2000000000a */
[----:B------:R-:W-:Y:S06]  /*1ec0*/  @!P0 BRA `(.L_x_22) ;  /* 0xfffffff400bc8947 */ /* 0x000fec000383ffff */
[----:B------:R-:W-:Y:S05]  /*1ed0*/  @!P2 BRA `(.L_x_23) ;  /* 0xfffffff4009ca947 */ /* 0x000fea000383ffff */
[----:B------:R-:W-:Y:S05]  /*1ee0*/  BRA `(.L_x_13) ;  /* 0x0000000400c87947 */ /* 0x000fea0003800000 */
.L_x_14:
        /* <DEDUP_REMOVED lines=9> */
[----:B------:R-:W-:Y:S01]  /*1f80*/  IMAD.MOV.U32 R4, RZ, RZ, -0x80000000 ;  /* 0x80000000ff047424 */ /* 0x000fe200078e00ff */
[----:B------:R-:W-:-:S07]  /*1f90*/  MOV R14, 0x1fb0 ;  /* 0x00001fb0000e7802 */ /* 0x000fce0000000f00 */
[----:B-1-3--:R-:W-:Y:S05]  /*1fa0*/  CALL.REL.NOINC `($__internal_2_$__cuda_sm3x_div_rn_noftz_f32_slowpath) ;  /* 0x0000003c00087944 */ /* 0x00afea0003c00000 */
.L_x_24:
[----:B---3--:R-:W-:Y:S01]  /*1fb0*/  MOV R3, 0x3bbb989d ;  /* 0x3bbb989d00037802 */ /* 0x008fe20000000f00 */
[----:B------:R-:W-:Y:S01]  /*1fc0*/  IMAD.MOV.U32 R12, RZ, RZ, 0x437c0000 ;  /* 0x437c0000ff0c7424 */ /* 0x000fe200078e00ff */
[----:B------:R-:W-:Y:S01]  /*1fd0*/  LOP3.LUT R30, R9, 0x3, RZ, 0xc0, !PT ;  /* 0x00000003091e7812 */ /* 0x000fe200078ec0ff */
[----:B------:R-:W-:Y:S02]  /*1fe0*/  UMOV UR4, URZ ;  /* 0x000000ff00047c82 */ /* 0x000fe40008000000 */
[----:B------:R-:W-:-:S04]  /*1ff0*/  FFMA.SAT R3, R4, R3, 0.5 ;  /* 0x3f00000004037423 */ /* 0x000fc80000002003 */
[----:B------:R-:W-:-:S04]  /*2000*/  FFMA.RM R3, R3, R12, 12582913 ;  /* 0x4b40000103037423 */ /* 0x000fc8000000400c */
[C---:B------:R-:W-:Y:S01]  /*2010*/  FADD R11, R3.reuse, -12583039 ;  /* 0xcb40007f030b7421 */ /* 0x040fe20000000000 */
[----:B------:R-:W-:Y:S02]  /*2020*/  SHF.L.U32 R31, R3, 0x17, RZ ;  /* 0x00000017031f7819 */ /* 0x000fe400000006ff */
[----:B------:R-:W-:Y:S01]  /*2030*/  LOP3.LUT R3, R9, 0x7, RZ, 0xc0, !PT ;  /* 0x0000000709037812 */ /* 0x000fe200078ec0ff */
[----:B------:R-:W-:-:S04]  /*2040*/  FFMA R11, R4, 1.4426950216293334961, -R11 ;  /* 0x3fb8aa3b040b7823 */ /* 0x000fc8000000080b */
[----:B------:R-:W-:Y:S01]  /*2050*/  FFMA R12, R4, 1.925963033500011079e-08, R11 ;  /* 0x32a57060040c7823 */ /* 0x000fe2000000000b */
[----:B------:R-:W-:Y:S01]  /*2060*/  LOP3.LUT R4, R9, 0x1f8, RZ, 0xc0, !PT ;  /* 0x000001f809047812 */ /* 0x000fe200078ec0ff */
[----:B------:R-:W-:-:S04]  /*2070*/  IMAD.MOV.U32 R11, RZ, RZ, RZ ;  /* 0x000000ffff0b7224 */ /* 0x000fc800078e00ff */
[----:B------:R-:W0:Y:S02]  /*2080*/  MUFU.EX2 R12, R12 ;  /* 0x0000000c000c7308 */ /* 0x000e240000000800 */
[----:B0-----:R-:W-:-:S07]  /*2090*/  FMUL R31, R31, R12 ;  /* 0x0000000c1f1f7220 */ /* 0x001fce0000400000 */
.L_x_28:
[----:B------:R-:W0:Y:S01]  /*20a0*/  LDC.64 R12, c[0x0][0x380] ;  /* 0x0000e000ff0c7b82 */ /* 0x000e220000000a00 */
[----:B------:R-:W-:Y:S01]  /*20b0*/  IADD3 R33, PT, PT, R6, UR4, RZ ;  /* 0x0000000406217c10 */ /* 0x000fe2000fffe0ff */
[----:B------:R-:W-:Y:S01]  /*20c0*/  UIADD3 UR4, UPT, UPT, UR4, 0x1, URZ ;  /* 0x0000000104047890 */ /* 0x000fe2000fffe0ff */
[----:B------:R-:W-:-:S05]  /*20d0*/  IMAD.MOV.U32 R32, RZ, RZ, RZ ;  /* 0x000000ffff207224 */ /* 0x000fca00078e00ff */
[----:B------:R-:W-:-:S13]  /*20e0*/  ISETP.LE.U32.AND P2, PT, R9, UR4, PT ;  /* 0x0000000409007c0c */ /* 0x000fda000bf43070 */
.L_x_25:
[----:B------:R-:W-:-:S05]  /*20f0*/  IADD3 R14, PT, PT, R7, R32, RZ ;  /* 0x00000020070e7210 */ /* 0x000fca0007ffe0ff */
[----:B------:R-:W-:-:S04]  /*2100*/  IMAD R19, R8, R14, R33 ;  /* 0x0000000e08137224 */ /* 0x000fc800078e0221 */
[----:B0-----:R-:W-:-:S04]  /*2110*/  IMAD.WIDE R18, R19, 0x4, R12 ;  /* 0x0000000413127825 */ /* 0x001fc800078e020c */
[C---:B------:R-:W-:Y:S02]  /*2120*/  IMAD.WIDE.U32 R20, R8.reuse, 0x4, R18 ;  /* 0x0000000408147825 */ /* 0x040fe400078e0012 */
[----:B------:R-:W1:Y:S02]  /*2130*/  LDG.E R18, desc[UR8][R18.64] ;  /* 0x0000000812127981 */ /* 0x000e64000c1e1900 */
[C---:B------:R-:W-:Y:S02]  /*2140*/  IMAD.WIDE.U32 R16, R8.reuse, 0x4, R20 ;  /* 0x0000000408107825 */ /* 0x040fe400078e0014 */
[----:B------:R-:W2:Y:S02]  /*2150*/  LDG.E R20, desc[UR8][R20.64] ;  /* 0x0000000814147981 */ /* 0x000ea4000c1e1900 */
[C---:B------:R-:W-:Y:S02]  /*2160*/  IMAD.WIDE.U32 R14, R8.reuse, 0x4, R16 ;  /* 0x00000004080e7825 */ /* 0x040fe400078e0010 */
[----:B------:R-:W3:Y:S02]  /*2170*/  LDG.E R16, desc[UR8][R16.64] ;  /* 0x0000000810107981 */ /* 0x000ee4000c1e1900 */
[----:B------:R-:W-:-:S02]  /*2180*/  IMAD.WIDE.U32 R22, R8, 0x4, R14 ;  /* 0x0000000408167825 */ /* 0x000fc400078e000e */
[----:B------:R-:W4:Y:S02]  /*2190*/  LDG.E R14, desc[UR8][R14.64] ;  /* 0x000000080e0e7981 */ /* 0x000f24000c1e1900 */
[C---:B------:R-:W-:Y:S02]  /*21a0*/  IMAD.WIDE.U32 R24, R8.reuse, 0x4, R22 ;  /* 0x0000000408187825 */ /* 0x040fe400078e0016 */
[----:B------:R-:W5:Y:S02]  /*21b0*/  LDG.E R22, desc[UR8][R22.64] ;  /* 0x0000000816167981 */ /* 0x000f64000c1e1900 */
[C---:B------:R-:W-:Y:S02]  /*21c0*/  IMAD.WIDE.U32 R26, R8.reuse, 0x4, R24 ;  /* 0x00000004081a7825 */ /* 0x040fe400078e0018 */
[----:B------:R-:W5:Y:S02]  /*21d0*/  LDG.E R24, desc[UR8][R24.64] ;  /* 0x0000000818187981 */ /* 0x000f64000c1e1900 */
[----:B------:R-:W-:-:S02]  /*21e0*/  IMAD.WIDE.U32 R28, R8, 0x4, R26 ;  /* 0x00000004081c7825 */ /* 0x000fc400078e001a */
        /* <DEDUP_REMOVED lines=9> */
[----:B-1----:R-:W-:Y:S01]  /*2280*/  FFMA R11, R31, R18, R10 ;  /* 0x000000121f0b7223 */ /* 0x002fe2000000000a */
[----:B------:R-:W-:-:S03]  /*2290*/  IMAD.MOV.U32 R18, RZ, RZ, R32 ;  /* 0x000000ffff127224 */ /* 0x000fc600078e0020 */
[----:B--2---:R-:W-:Y:S01]  /*22a0*/  FFMA R11, R31, R20, R11 ;  /* 0x000000141f0b7223 */ /* 0x004fe2000000000b */
[----:B------:R-:W-:-:S03]  /*22b0*/  IADD3 R32, PT, PT, R32, 0x8, RZ ;  /* 0x0000000820207810 */ /* 0x000fc60007ffe0ff */
[----:B---3--:R-:W-:Y:S01]  /*22c0*/  FFMA R11, R31, R16, R11 ;  /* 0x000000101f0b7223 */ /* 0x008fe2000000000b */
[----:B------:R-:W-:-:S03]  /*22d0*/  ISETP.NE.AND P0, PT, R32, R4, PT ;  /* 0x000000042000720c */ /* 0x000fc60003f05270 */
        /* <DEDUP_REMOVED lines=9> */
[----:B------:R-:W-:Y:S01]  /*2370*/  ISETP.GE.U32.AND P0, PT, R3, 0x4, PT ;  /* 0x000000040300780c */ /* 0x000fe20003f06070 */
[----:B------:R-:W-:Y:S01]  /*2380*/  IMAD.MOV.U32 R22, RZ, RZ, R4 ;  /* 0x000000ffff167224 */ /* 0x000fe200078e0004 */
[----:B------:R-:W-:-:S11]  /*2390*/  ISETP.NE.AND P1, PT, R30, RZ, PT ;  /* 0x000000ff1e00720c */ /* 0x000fd60003f25270 */
[----:B------:R-:W-:Y:S05]  /*23a0*/  @!P0 BRA `(.L_x_27) ;  /* 0x0000000000448947 */ /* 0x000fea0003800000 */
[----:B------:R-:W-:-:S04]  /*23b0*/  IMAD.WIDE.U32 R28, R8, 0x4, R28 ;  /* 0x00000004081c7825 */ /* 0x000fc800078e001c */
[C---:B------:R-:W-:Y:S02]  /*23c0*/  IMAD.WIDE.U32 R16, R8.reuse, 0x4, R28 ;  /* 0x0000000408107825 */ /* 0x040fe400078e001c */
[----:B------:R-:W2:Y:S02]  /*23d0*/  LDG.E R28, desc[UR8][R28.64] ;  /* 0x000000081c1c7981 */ /* 0x000ea4000c1e1900 */
[C---:B------:R-:W-:Y:S02]  /*23e0*/  IMAD.WIDE.U32 R14, R8.reuse, 0x4, R16 ;  /* 0x00000004080e7825 */ /* 0x040fe400078e0010 */
[----:B------:R-:W3:Y:S02]  /*23f0*/  LDG.E R17, desc[UR8][R16.64] ;  /* 0x0000000810117981 */ /* 0x000ee4000c1e1900 */
[----:B------:R-:W-:Y:S02]  /*2400*/  IMAD.WIDE.U32 R20, R8, 0x4, R14 ;  /* 0x0000000408147825 */ /* 0x000fe400078e000e */
[----:B------:R-:W4:Y:S04]  /*2410*/  LDG.E R15, desc[UR8][R14.64] ;  /* 0x000000080e0f7981 */ /* 0x000f28000c1e1900 */
[----:B------:R-:W5:Y:S01]  /*2420*/  LDG.E R21, desc[UR8][R20.64] ;  /* 0x0000000814157981 */ /* 0x000f62000c1e1900 */
[----:B------:R-:W-:-:S04]  /*2430*/  FADD R22, R11, R31 ;  /* 0x0000001f0b167221 */ /* 0x000fc80000000000 */
[----:B------:R-:W-:-:S04]  /*2440*/  FADD R22, R31, R22 ;  /* 0x000000161f167221 */ /* 0x000fc80000000000 */
[----:B------:R-:W-:Y:S01]  /*2450*/  FADD R24, R31, R22 ;  /* 0x000000161f187221 */ /* 0x000fe20000000000 */
[----:B------:R-:W-:-:S03]  /*2460*/  IADD3 R22, PT, PT, R18, 0xc, RZ ;  /* 0x0000000c12167810 */ /* 0x000fc60007ffe0ff */
[C---:B------:R-:W-:Y:S01]  /*2470*/  FADD R11, R31.reuse, R24 ;  /* 0x000000181f0b7221 */ /* 0x040fe20000000000 */
[----:B--2---:R-:W-:-:S04]  /*2480*/  FFMA R10, R31, R28, R10 ;  /* 0x0000001c1f0a7223 */ /* 0x004fc8000000000a */
[----:B---3--:R-:W-:-:S04]  /*2490*/  FFMA R10, R31, R17, R10 ;  /* 0x000000111f0a7223 */ /* 0x008fc8000000000a */
[----:B----4-:R-:W-:-:S04]  /*24a0*/  FFMA R10, R31, R15, R10 ;  /* 0x0000000f1f0a7223 */ /* 0x010fc8000000000a */
[----:B-----5:R-:W-:-:S07]  /*24b0*/  FFMA R10, R31, R21, R10 ;  /* 0x000000151f0a7223 */ /* 0x020fce000000000a */
.L_x_27:
[----:B------:R-:W-:Y:S05]  /*24c0*/  @!P1 BRA `(.L_x_26) ;  /* 0x00000000004c9947 */ /* 0x000fea0003800000 */
[----:B------:R-:W-:Y:S02]  /*24d0*/  ISETP.NE.AND P0, PT, R30, 0x1, PT ;  /* 0x000000011e00780c */ /* 0x000fe40003f05270 */
[----:B------:R-:W-:-:S11]  /*24e0*/  LOP3.LUT P1, RZ, R9, 0x1, RZ, 0xc0, !PT ;  /* 0x0000000109ff7812 */ /* 0x000fd6000782c0ff */
[----:B------:R-:W-:Y:S01]  /*24f0*/  @P0 IMAD.IADD R14, R7, 0x1, R22 ;  /* 0x00000001070e0824 */ /* 0x000fe200078e0216 */
[----:B------:R-:W-:-:S03]  /*2500*/  @P0 IADD3 R22, PT, PT, R22, 0x2, RZ ;  /* 0x0000000216160810 */ /* 0x000fc60007ffe0ff */
[----:B------:R-:W-:Y:S02]  /*2510*/  @P0 IMAD R15, R8, R14, R33 ;  /* 0x0000000e080f0224 */ /* 0x000fe400078e0221 */
[----:B------:R-:W-:Y:S02]  /*2520*/  @P1 IMAD.IADD R16, R7, 0x1, R22 ;  /* 0x0000000107101824 */ /* 0x000fe400078e0216 */
[----:B------:R-:W-:-:S04]  /*2530*/  @P0 IMAD.WIDE R14, R15, 0x4, R12 ;  /* 0x000000040f0e0825 */ /* 0x000fc800078e020c */
[C---:B------:R-:W-:Y:S02]  /*2540*/  @P1 IMAD R33, R8.reuse, R16, R33 ;  /* 0x0000001008211224 */ /* 0x040fe400078e0221 */
[----:B------:R-:W-:Y:S02]  /*2550*/  @P0 IMAD.WIDE.U32 R16, R8, 0x4, R14 ;  /* 0x0000000408100825 */ /* 0x000fe400078e000e */
[----:B------:R-:W2:Y:S02]  /*2560*/  @P0 LDG.E R14, desc[UR8][R14.64] ;  /* 0x000000080e0e0981 */ /* 0x000ea4000c1e1900 */
[----:B------:R-:W-:Y:S02]  /*2570*/  @P1 IMAD.WIDE R12, R33, 0x4, R12 ;  /* 0x00000004210c1825 */ /* 0x000fe400078e020c */
[----:B------:R-:W3:Y:S04]  /*2580*/  @P0 LDG.E R17, desc[UR8][R16.64] ;  /* 0x0000000810110981 */ /* 0x000ee8000c1e1900 */
[----:B------:R-:W4:Y:S01]  /*2590*/  @P1 LDG.E R13, desc[UR8][R12.64] ;  /* 0x000000080c0d1981 */ /* 0x000f22000c1e1900 */
[----:B------:R-:W-:-:S04]  /*25a0*/  @P0 FADD R20, R11, R31 ;  /* 0x0000001f0b140221 */ /* 0x000fc80000000000 */
[----:B------:R-:W-:-:S04]  /*25b0*/  @P0 FADD R11, R31, R20 ;  /* 0x000000141f0b0221 */ /* 0x000fc80000000000 */
[----:B------:R-:W-:Y:S01]  /*25c0*/  @P1 FADD R11, R11, R31 ;  /* 0x0000001f0b0b1221 */ /* 0x000fe20000000000 */
[----:B--2---:R-:W-:-:S04]  /*25d0*/  @P0 FFMA R18, R31, R14, R10 ;  /* 0x0000000e1f120223 */ /* 0x004fc8000000000a */
[----:B---3--:R-:W-:-:S04]  /*25e0*/  @P0 FFMA R10, R31, R17, R18 ;  /* 0x000000111f0a0223 */ /* 0x008fc80000000012 */
[----:B----4-:R-:W-:-:S07]  /*25f0*/  @P1 FFMA R10, R31, R13, R10 ;  /* 0x0000000d1f0a1223 */ /* 0x010fce000000000a */
.L_x_26:
[----:B------:R-:W-:Y:S05]  /*2600*/  @!P2 BRA `(.L_x_28) ;  /* 0xfffffff800a4a947 */ /* 0x000fea000383ffff */
.L_x_13:
[----:B------:R-:W0:Y:S01]  /*2610*/  S2R R9, SR_TID.Y ;  /* 0x0000000000097919 */ /* 0x000e220000002200 */
[----:B------:R-:W1:Y:S01]  /*2620*/  S2UR UR5, SR_CgaCtaId ;  /* 0x00000000000579c3 */ /* 0x000e620000008800 */
[----:B------:R-:W-:Y:S01]  /*2630*/  MOV R8, 0x400 ;  /* 0x0000040000087802 */ /* 0x000fe20000000f00 */
[----:B------:R-:W-:Y:S01]  /*2640*/  UMOV UR4, 0x400 ;  /* 0x0000040000047882 */ /* 0x000fe20000000000 */
[----:B------:R-:W0:Y:S01]  /*2650*/  S2R R6, SR_TID.X ;  /* 0x0000000000067919 */ /* 0x000e220000002100 */
[----:B------:R-:W-:Y:S01]  /*2660*/  BSSY.RECONVERGENT B0, `(.L_x_29) ;  /* 0x00000fe000007945 */ /* 0x000fe20003800200 */
[----:B------:R-:W-:Y:S01]  /*2670*/  IADD3 R4, PT, PT, R8, 0x400, RZ ;  /* 0x0000040008047810 */ /* 0x000fe20007ffe0ff */
[----:B------:R-:W3:Y:S01]  /*2680*/  S2R R7, SR_CgaCtaId ;  /* 0x0000000000077919 */ /* 0x000ee20000008800 */
[----:B-1----:R-:W-:Y:S01]  /*2690*/  ULEA UR4, UR5, UR4, 0x18 ;  /* 0x0000000405047291 */ /* 0x002fe2000f8ec0ff */
[----:B0-----:R-:W-:-:S05]  /*26a0*/  LOP3.LUT R13, R6, RZ, R9, 0xfa, !PT ;  /* 0x000000ff060d7212 */ /* 0x001fca00078efa09 */
[C---:B------:R-:W-:Y:S02]  /*26b0*/  LEA R12, R6.reuse, UR4, 0x6 ;  /* 0x00000004060c7c11 */ /* 0x040fe4000f8e30ff */
[----:B---3--:R-:W-:Y:S02]  /*26c0*/  LEA R3, R7, R4, 0x18 ;  /* 0x0000000407037211 */ /* 0x008fe400078ec0ff */
[----:B------:R-:W-:Y:S02]  /*26d0*/  ISETP.NE.AND P0, PT, R13, RZ, PT ;  /* 0x000000ff0d00720c */ /* 0x000fe40003f05270 */
[----:B------:R-:W-:Y:S01]  /*26e0*/  LEA R13, R9, R12, 0x2 ;  /* 0x0000000c090d7211 */ /* 0x000fe200078e10ff */
[----:B------:R-:W-:-:S04]  /*26f0*/  IMAD R4, R6, 0x40, R3 ;  /* 0x0000004006047824 */ /* 0x000fc800078e0203 */
[----:B------:R-:W-:Y:S01]  /*2700*/  IMAD R4, R9, 0x4, R4 ;  /* 0x0000000409047824 */ /* 0x000fe200078e0204 */
[----:B------:R0:W-:Y:S04]  /*2710*/  STS [R13], R10 ;  /* 0x0000000a0d007388 */ /* 0x0001e80000000800 */
[----:B------:R0:W-:Y:S01]  /*2720*/  STS [R4], R11 ;  /* 0x0000000b04007388 */ /* 0x0001e20000000800 */
[----:B------:R-:W-:Y:S06]  /*2730*/  BAR.SYNC.DEFER_BLOCKING 0x0 ;  /* 0x0000000000007b1d */ /* 0x000fec0000010000 */
[----:B------:R-:W-:Y:S05]  /*2740*/  @P0 BRA `(.L_x_30) ;  /* 0x0000000c00bc0947 */ /* 0x000fea0003800000 */
[----:B0-----:R-:W0:Y:S01]  /*2750*/  I2F.U16.RP R4, R2 ;  /* 0x0000000200047306 */ /* 0x001e220000109000 */
[----:B------:R-:W-:-:S07]  /*2760*/  IMAD.MOV R9, RZ, RZ, -R0 ;  /* 0x000000ffff097224 */ /* 0x000fce00078e0a00 */
[----:B0-----:R-:W0:Y:S02]  /*2770*/  MUFU.RCP R4, R4 ;  /* 0x0000000400047308 */ /* 0x001e240000001000 */
[----:B0-----:R-:W-:-:S06]  /*2780*/  IADD3 R10, PT, PT, R4, 0xffffffe, RZ ;  /* 0x0ffffffe040a7810 */ /* 0x001fcc0007ffe0ff */
[----:B------:R0:W1:Y:S02]  /*2790*/  F2I.FTZ.U32.TRUNC.NTZ R11, R10 ;  /* 0x0000000a000b7305 */ /* 0x000064000021f000 */
[----:B0-----:R-:W-:Y:S02]  /*27a0*/  HFMA2 R10, -RZ, RZ, 0, 0 ;  /* 0x00000000ff0a7431 */ /* 0x001fe400000001ff */
[----:B-1----:R-:W-:-:S04]  /*27b0*/  IMAD R9, R9, R11, RZ ;  /* 0x0000000b09097224 */ /* 0x002fc800078e02ff */
[----:B------:R-:W-:Y:S01]  /*27c0*/  IMAD.HI.U32 R6, R11, R9, R10 ;  /* 0x000000090b067227 */ /* 0x000fe200078e000a */
[----:B------:R-:W-:-:S04]  /*27d0*/  IADD3 R10, PT, PT, R8, 0x800, RZ ;  /* 0x00000800080a7810 */ /* 0x000fc80007ffe0ff */
[----:B------:R-:W-:Y:S01]  /*27e0*/  LEA R7, R7, R10, 0x18 ;  /* 0x0000000a07077211 */ /* 0x000fe200078ec0ff */
[----:B------:R-:W-:-:S04]  /*27f0*/  IMAD.HI.U32 R36, R6, 0x2, RZ ;  /* 0x0000000206247827 */ /* 0x000fc800078e00ff */
[----:B------:R-:W-:Y:S02]  /*2800*/  IMAD.MOV R9, RZ, RZ, -R36 ;  /* 0x000000ffff097224 */ /* 0x000fe400078e0a24 */
[----:B------:R-:W-:-:S04]  /*2810*/  IMAD.HI.U32 R34, R6, 0x3, RZ ;  /* 0x0000000306227827 */ /* 0x000fc800078e00ff */
[----:B------:R-:W-:Y:S01]  /*2820*/  IMAD R9, R0, R9, 0x2 ;  /* 0x0000000200097424 */ /* 0x000fe200078e0209 */
[----:B------:R-:W-:Y:S01]  /*2830*/  IADD3 R11, PT, PT, -R34, RZ, RZ ;  /* 0x000000ff220b7210 */ /* 0x000fe20007ffe1ff */
[----:B------:R-:W-:-:S03]  /*2840*/  IMAD.HI.U32 R24, R6, 0x4, RZ ;  /* 0x0000000406187827 */ /* 0x000fc600078e00ff */
[----:B------:R-:W-:Y:S01]  /*2850*/  ISETP.GE.U32.AND P4, PT, R9, R0, PT ;  /* 0x000000000900720c */ /* 0x000fe20003f86070 */
[----:B------:R-:W-:Y:S02]  /*2860*/  IMAD.MOV R13, RZ, RZ, -R24 ;  /* 0x000000ffff0d7224 */ /* 0x000fe400078e0a18 */
[----:B------:R-:W-:Y:S02]  /*2870*/  IMAD R11, R0, R11, 0x3 ;  /* 0x00000003000b7424 */ /* 0x000fe400078e020b */
[----:B------:R-:W-:-:S03]  /*2880*/  IMAD.HI.U32 R18, R6, 0x5, RZ ;  /* 0x0000000506127827 */ /* 0x000fc600078e00ff */
[-C--:B------:R-:W-:Y:S01]  /*2890*/  ISETP.GE.U32.AND P3, PT, R11, R0.reuse, PT ;  /* 0x000000000b00720c */ /* 0x080fe20003f66070 */
[----:B------:R-:W-:Y:S01]  /*28a0*/  IMAD R13, R0, R13, 0x4 ;  /* 0x00000004000d7424 */ /* 0x000fe200078e020d */
[----:B------:R-:W-:Y:S01]  /*28b0*/  IADD3 R15, PT, PT, -R18, RZ, RZ ;  /* 0x000000ff120f7210 */ /* 0x000fe20007ffe1ff */
[----:B------:R-:W-:Y:S02]  /*28c0*/  IMAD.HI.U32 R20, R6, 0x6, RZ ;  /* 0x0000000606147827 */ /* 0x000fe400078e00ff */
[----:B------:R-:W-:Y:S02]  /*28d0*/  @P4 IADD3 R36, PT, PT, R36, 0x1, RZ ;  /* 0x0000000124244810 */ /* 0x000fe40007ffe0ff */
[----:B------:R-:W-:Y:S01]  /*28e0*/  @P4 IMAD.IADD R9, R9, 0x1, -R0 ;  /* 0x0000000109094824 */ /* 0x000fe200078e0a00 */
[-C--:B------:R-:W-:Y:S01]  /*28f0*/  ISETP.GE.U32.AND P6, PT, R13, R0.reuse, PT ;  /* 0x000000000d00720c */ /* 0x080fe20003fc6070 */
[----:B------:R-:W-:Y:S02]  /*2900*/  IMAD R15, R0, R15, 0x5 ;  /* 0x00000005000f7424 */ /* 0x000fe400078e020f */
[----:B------:R-:W-:Y:S01]  /*2910*/  IMAD.HI.U32 R26, R6, 0x7, RZ ;  /* 0x00000007061a7827 */ /* 0x000fe200078e00ff */
[----:B------:R-:W-:-:S02]  /*2920*/  ISETP.GE.U32.AND P1, PT, R9, R0, PT ;  /* 0x000000000900720c */ /* 0x000fc40003f26070 */
[----:B------:R-:W-:Y:S01]  /*2930*/  IADD3 R9, PT, PT, -R20, RZ, RZ ;  /* 0x000000ff14097210 */ /* 0x000fe20007ffe1ff */
[----:B------:R-:W-:Y:S01]  /*2940*/  IMAD.HI.U32 R28, R6, 0x8, RZ ;  /* 0x00000008061c7827 */ /* 0x000fe200078e00ff */
[-C--:B------:R-:W-:Y:S02]  /*2950*/  ISETP.GE.U32.AND P5, PT, R15, R0.reuse, PT ;  /* 0x000000000f00720c */ /* 0x080fe40003fa6070 */
[C---:B------:R-:W-:Y:S01]  /*2960*/  @P3 IADD3 R11, PT, PT, -R0.reuse, R11, RZ ;  /* 0x0000000b000b3210 */ /* 0x040fe20007ffe1ff */
[----:B------:R-:W-:Y:S02]  /*2970*/  IMAD R9, R0, R9, 0x6 ;  /* 0x0000000600097424 */ /* 0x000fe400078e0209 */
[----:B------:R-:W-:Y:S01]  /*2980*/  @P6 IMAD.IADD R13, R13, 0x1, -R0 ;  /* 0x000000010d0d6824 */ /* 0x000fe200078e0a00 */
[-C--:B------:R-:W-:Y:S01]  /*2990*/  ISETP.GE.U32.AND P2, PT, R11, R0.reuse, PT ;  /* 0x000000000b00720c */ /* 0x080fe20003f46070 */
[----:B------:R-:W-:Y:S01]  /*29a0*/  @P3 VIADD R34, R34, 0x1 ;  /* 0x0000000122223836 */ /* 0x000fe20000000000 */
[-C--:B------:R-:W-:Y:S01]  /*29b0*/  ISETP.GE.U32.AND P3, PT, R9, R0.reuse, PT ;  /* 0x000000000900720c */ /* 0x080fe20003f66070 */
[----:B------:R-:W-:Y:S01]  /*29c0*/  @P1 VIADD R36, R36, 0x1 ;  /* 0x0000000124241836 */ /* 0x000fe20000000000 */
[----:B------:R-:W-:Y:S01]  /*29d0*/  ISETP.GE.U32.AND P4, PT, R13, R0, PT ;  /* 0x000000000d00720c */ /* 0x000fe20003f86070 */
[----:B------:R-:W-:Y:S01]  /*29e0*/  IMAD.HI.U32 R12, R6, 0xa, RZ ;  /* 0x0000000a060c7827 */ /* 0x000fe200078e00ff */
[----:B------:R-:W-:-:S02]  /*29f0*/  IADD3 R11, PT, PT, -R26, RZ, RZ ;  /* 0x000000ff1a0b7210 */ /* 0x000fc40007ffe1ff */
[----:B------:R-:W-:Y:S01]  /*2a00*/  IADD3 R13, PT, PT, -R28, RZ, RZ ;  /* 0x000000ff1c0d7210 */ /* 0x000fe20007ffe1ff */
[--C-:B------:R-:W-:Y:S01]  /*2a10*/  @P5 IMAD.IADD R15, R15, 0x1, -R0.reuse ;  /* 0x000000010f0f5824 */ /* 0x100fe200078e0a00 */
[----:B------:R-:W-:Y:S01]  /*2a20*/  @P6 IADD3 R24, PT, PT, R24, 0x1, RZ ;  /* 0x0000000118186810 */ /* 0x000fe20007ffe0ff */
[----:B------:R-:W-:Y:S01]  /*2a30*/  IMAD R11, R0, R11, 0x7 ;  /* 0x00000007000b7424 */ /* 0x000fe200078e020b */
[----:B------:R-:W-:Y:S01]  /*2a40*/  IADD3 R17, PT, PT, -R12, RZ, RZ ;  /* 0x000000ff0c117210 */ /* 0x000fe20007ffe1ff */
[----:B------:R-:W-:Y:S01]  /*2a50*/  IMAD R13, R0, R13, 0x8 ;  /* 0x00000008000d7424 */ /* 0x000fe200078e020d */
[-C--:B------:R-:W-:Y:S01]  /*2a60*/  ISETP.GE.U32.AND P1, PT, R15, R0.reuse, PT ;  /* 0x000000000f00720c */ /* 0x080fe20003f26070 */
[----:B------:R-:W-:Y:S01]  /*2a70*/  @P2 VIADD R34, R34, 0x1 ;  /* 0x0000000122222836 */ /* 0x000fe20000000000 */
[-C--:B------:R-:W-:Y:S01]  /*2a80*/  ISETP.GE.U32.AND P2, PT, R11, R0.reuse, PT ;  /* 0x000000000b00720c */ /* 0x080fe20003f46070 */
[----:B------:R-:W-:Y:S01]  /*2a90*/  @P3 IMAD.IADD R9, R9, 0x1, -R0 ;  /* 0x0000000109093824 */ /* 0x000fe200078e0a00 */
[----:B------:R-:W-:Y:S01]  /*2aa0*/  ISETP.GE.U32.AND P6, PT, R13, R0, PT ;  /* 0x000000000d00720c */ /* 0x000fe20003fc6070 */
[----:B------:R-:W-:Y:S01]  /*2ab0*/  IMAD.HI.U32 R14, R6, 0x9, RZ ;  /* 0x00000009060e7827 */ /* 0x000fe200078e00ff */
[----:B------:R-:W-:-:S02]  /*2ac0*/  @P3 IADD3 R20, PT, PT, R20, 0x1, RZ ;  /* 0x0000000114143810 */ /* 0x000fc40007ffe0ff */
[----:B------:R-:W-:Y:S01]  /*2ad0*/  @P4 IADD3 R24, PT, PT, R24, 0x1, RZ ;  /* 0x0000000118184810 */ /* 0x000fe20007ffe0ff */
[----:B------:R-:W-:Y:S01]  /*2ae0*/  @P5 VIADD R18, R18, 0x1 ;  /* 0x0000000112125836 */ /* 0x000fe20000000000 */
[-C--:B------:R-:W-:Y:S01]  /*2af0*/  ISETP.GE.U32.AND P5, PT, R9, R0.reuse, PT ;  /* 0x000000000900720c */ /* 0x080fe20003fa6070 */
[----:B------:R-:W-:Y:S02]  /*2b00*/  IMAD.MOV R15, RZ, RZ, -R14 ;  /* 0x000000ffff0f7224 */ /* 0x000fe400078e0a0e */
[C---:B------:R-:W-:Y:S02]  /*2b10*/  IMAD R17, R0.reuse, R17, 0xa ;  /* 0x0000000a00117424 */ /* 0x040fe400078e0211 */
[C---:B------:R-:W-:Y:S01]  /*2b20*/  IMAD R15, R0.reuse, R15, 0x9 ;  /* 0x00000009000f7424 */ /* 0x040fe200078e020f */
[----:B------:R-:W-:Y:S01]  /*2b30*/  @P2 IADD3 R11, PT, PT, -R0, R11, RZ ;  /* 0x0000000b000b2210 */ /* 0x000fe20007ffe1ff */
[----:B------:R-:W-:Y:S01]  /*2b40*/  @P1 VIADD R18, R18, 0x1 ;  /* 0x0000000112121836 */ /* 0x000fe20000000000 */
[-C--:B------:R-:W-:Y:S01]  /*2b50*/  ISETP.GE.U32.AND P1, PT, R17, R0.reuse, PT ;  /* 0x000000001100720c */ /* 0x080fe20003f26070 */
[----:B------:R-:W-:Y:S01]  /*2b60*/  @P6 IMAD.IADD R13, R13, 0x1, -R0 ;  /* 0x000000010d0d6824 */ /* 0x000fe200078e0a00 */
[-C--:B------:R-:W-:Y:S01]  /*2b70*/  ISETP.GE.U32.AND P4, PT, R15, R0.reuse, PT ;  /* 0x000000000f00720c */ /* 0x080fe20003f86070 */
[----:B------:R-:W-:Y:S01]  /*2b80*/  IMAD.HI.U32 R22, R6, 0xb, RZ ;  /* 0x0000000b06167827 */ /* 0x000fe200078e00ff */
[----:B------:R-:W-:-:S02]  /*2b90*/  ISETP.GE.U32.AND P3, PT, R11, R0, PT ;  /* 0x000000000b00720c */ /* 0x000fc40003f66070 */
[----:B------:R-:W-:Y:S01]  /*2ba0*/  @P2 IADD3 R26, PT, PT, R26, 0x1, RZ ;  /* 0x000000011a1a2810 */ /* 0x000fe20007ffe0ff */
[----:B------:R-:W-:Y:S01]  /*2bb0*/  @P5 VIADD R20, R20, 0x1 ;  /* 0x0000000114145836 */ /* 0x000fe20000000000 */
[----:B------:R-:W-:Y:S01]  /*2bc0*/  ISETP.GE.U32.AND P5, PT, R13, R0, PT ;  /* 0x000000000d00720c */ /* 0x000fe20003fa6070 */
[----:B------:R-:W-:Y:S01]  /*2bd0*/  IMAD.HI.U32 R30, R6, 0xc, RZ ;  /* 0x0000000c061e7827 */ /* 0x000fe200078e00ff */
[----:B------:R-:W-:-:S03]  /*2be0*/  IADD3 R9, PT, PT, -R22, RZ, RZ ;  /* 0x000000ff16097210 */ /* 0x000fc60007ffe1ff */
[----:B------:R-:W-:Y:S01]  /*2bf0*/  @P1 IMAD.IADD R17, R17, 0x1, -R0 ;  /* 0x0000000111111824 */ /* 0x000fe200078e0a00 */
[----:B------:R-:W-:Y:S01]  /*2c00*/  IADD3 R11, PT, PT, -R30, RZ, RZ ;  /* 0x000000ff1e0b7210 */ /* 0x000fe20007ffe1ff */
[C---:B------:R-:W-:Y:S01]  /*2c10*/  IMAD R9, R0.reuse, R9, 0xb ;  /* 0x0000000b00097424 */ /* 0x040fe200078e0209 */
[----:B------:R-:W-:Y:S01]  /*2c20*/  @P4 IADD3 R15, PT, PT, -R0, R15, RZ ;  /* 0x0000000f000f4210 */ /* 0x000fe20007ffe1ff */
[----:B------:R-:W-:Y:S01]  /*2c30*/  @P6 VIADD R28, R28, 0x1 ;  /* 0x000000011c1c6836 */ /* 0x000fe20000000000 */
[----:B------:R-:W-:Y:S01]  /*2c40*/  @P4 IADD3 R14, PT, PT, R14, 0x1, RZ ;  /* 0x000000010e0e4810 */ /* 0x000fe20007ffe0ff */
[----:B------:R-:W-:Y:S01]  /*2c50*/  IMAD R11, R0, R11, 0xc ;  /* 0x0000000c000b7424 */ /* 0x000fe200078e020b */
[-C--:B------:R-:W-:Y:S01]  /*2c60*/  ISETP.GE.U32.AND P2, PT, R15, R0.reuse, PT ;  /* 0x000000000f00720c */ /* 0x080fe20003f46070 */
[----:B------:R-:W-:Y:S01]  /*2c70*/  @P3 VIADD R26, R26, 0x1 ;  /* 0x000000011a1a3836 */ /* 0x000fe20000000000 */
[-C--:B------:R-:W-:Y:S01]  /*2c80*/  ISETP.GE.U32.AND P3, PT, R17, R0.reuse, PT ;  /* 0x000000001100720c */ /* 0x080fe20003f66070 */
[----:B------:R-:W-:Y:S01]  /*2c90*/  IMAD.HI.U32 R32, R6, 0xd, RZ ;  /* 0x0000000d06207827 */ /* 0x000fe200078e00ff */
[----:B------:R-:W-:-:S03]  /*2ca0*/  ISETP.GE.U32.AND P6, PT, R9, R0, PT ;  /* 0x000000000900720c */ /* 0x000fc60003fc6070 */
[----:B------:R-:W-:Y:S01]  /*2cb0*/  IMAD.HI.U32 R4, R6, 0xf, RZ ;  /* 0x0000000f06047827 */ /* 0x000fe200078e00ff */
[----:B------:R-:W-:-:S03]  /*2cc0*/  IADD3 R13, PT, PT, -R32, RZ, RZ ;  /* 0x000000ff200d7210 */ /* 0x000fc60007ffe1ff */
[----:B------:R-:W-:Y:S01]  /*2cd0*/  @P5 VIADD R28, R28, 0x1 ;  /* 0x000000011c1c5836 */ /* 0x000fe20000000000 */
[----:B------:R-:W-:Y:S01]  /*2ce0*/  ISETP.GE.U32.AND P5, PT, R11, R0, PT ;  /* 0x000000000b00720c */ /* 0x000fe20003fa6070 */
[----:B------:R-:W-:Y:S01]  /*2cf0*/  IMAD.HI.U32 R16, R6, 0xe, RZ ;  /* 0x0000000e06107827 */ /* 0x000fe200078e00ff */
[----:B------:R-:W-:Y:S02]  /*2d00*/  IADD3 R17, PT, PT, -R4, RZ, RZ ;  /* 0x000000ff04117210 */ /* 0x000fe40007ffe1ff */
[----:B------:R-:W-:Y:S01]  /*2d10*/  @P2 IADD3 R14, PT, PT, R14, 0x1, RZ ;  /* 0x000000010e0e2810 */ /* 0x000fe20007ffe0ff */
[----:B------:R-:W-:Y:S01]  /*2d20*/  IMAD.MOV R15, RZ, RZ, -R16 ;  /* 0x000000ffff0f7224 */ /* 0x000fe200078e0a10 */
[----:B------:R-:W-:Y:S01]  /*2d30*/  @P6 IADD3 R22, PT, PT, R22, 0x1, RZ ;  /* 0x0000000116166810 */ /* 0x000fe20007ffe0ff */
[C---:B------:R-:W-:Y:S02]  /*2d40*/  IMAD R13, R0.reuse, R13, 0xd ;  /* 0x0000000d000d7424 */ /* 0x040fe400078e020d */
[----:B------:R-:W-:-:S02]  /*2d50*/  IMAD R15, R0, R15, 0xe ;  /* 0x0000000e000f7424 */ /* 0x000fc400078e020f */
[----:B------:R-:W-:Y:S01]  /*2d60*/  IMAD R17, R0, R17, 0xf ;  /* 0x0000000f00117424 */ /* 0x000fe200078e0211 */
[-C--:B------:R-:W-:Y:S01]  /*2d70*/  ISETP.GE.U32.AND P4, PT, R13, R0.reuse, PT ;  /* 0x000000000d00720c */ /* 0x080fe20003f86070 */
[----:B------:R-:W-:Y:S01]  /*2d80*/  @P1 VIADD R12, R12, 0x1 ;  /* 0x000000010c0c1836 */ /* 0x000fe20000000000 */
[-C--:B------:R-:W-:Y:S01]  /*2d90*/  ISETP.GE.U32.AND P2, PT, R15, R0.reuse, PT ;  /* 0x000000000f00720c */ /* 0x080fe20003f46070 */
[----:B------:R-:W-:Y:S01]  /*2da0*/  @P6 IMAD.IADD R9, R9, 0x1, -R0 ;  /* 0x0000000109096824 */ /* 0x000fe200078e0a00 */
[----:B------:R-:W-:Y:S01]  /*2db0*/  @P5 IADD3 R11, PT, PT, -R0, R11, RZ ;  /* 0x0000000b000b5210 */ /* 0x000fe20007ffe1ff */
[----:B------:R-:W-:Y:S01]  /*2dc0*/  @P3 VIADD R12, R12, 0x1 ;  /* 0x000000010c0c3836 */ /* 0x000fe20000000000 */
[-C--:B------:R-:W-:Y:S01]  /*2dd0*/  ISETP.GE.U32.AND P3, PT, R17, R0.reuse, PT ;  /* 0x000000001100720c */ /* 0x080fe20003f66070 */
[----:B------:R-:W-:Y:S01]  /*2de0*/  IMAD.MOV.U32 R10, RZ, RZ, 0x20 ;  /* 0x00000020ff0a7424 */ /* 0x000fe200078e00ff */
[-C--:B------:R-:W-:Y:S02]  /*2df0*/  ISETP.GE.U32.AND P1, PT, R9, R0.reuse, PT ;  /* 0x000000000900720c */ /* 0x080fe40003f26070 */
[----:B------:R-:W-:-:S02]  /*2e00*/  ISETP.GE.U32.AND P6, PT, R11, R0, PT ;  /* 0x000000000b00720c */ /* 0x000fc40003fc6070 */
[----:B------:R-:W-:Y:S01]  /*2e10*/  @P5 IADD3 R30, PT, PT, R30, 0x1, RZ ;  /* 0x000000011e1e5810 */ /* 0x000fe20007ffe0ff */
[--C-:B------:R-:W-:Y:S01]  /*2e20*/  @P4 IMAD.IADD R13, R13, 0x1, -R0.reuse ;  /* 0x000000010d0d4824 */ /* 0x100fe200078e0a00 */
[----:B------:R-:W-:Y:S01]  /*2e30*/  PRMT R9, R2, 0x9910, RZ ;  /* 0x0000991002097816 */ /* 0x000fe200000000ff */
[----:B------:R-:W-:Y:S01]  /*2e40*/  @P4 VIADD R32, R32, 0x1 ;  /* 0x0000000120204836 */ /* 0x000fe20000000000 */
[----:B------:R-:W-:Y:S02]  /*2e50*/  @P2 IADD3 R15, PT, PT, -R0, R15, RZ ;  /* 0x0000000f000f2210 */ /* 0x000fe40007ffe1ff */
[----:B------:R-:W-:Y:S01]  /*2e60*/  @P2 IADD3 R16, PT, PT, R16, 0x1, RZ ;  /* 0x0000000110102810 */ /* 0x000fe20007ffe0ff */
[----:B------:R-:W-:Y:S01]  /*2e70*/  @P3 IMAD.IADD R17, R17, 0x1, -R0 ;  /* 0x0000000111113824 */ /* 0x000fe200078e0a00 */
[-C--:B------:R-:W-:Y:S01]  /*2e80*/  ISETP.GE.U32.AND P5, PT, R15, R0.reuse, PT ;  /* 0x000000000f00720c */ /* 0x080fe20003fa6070 */
[----:B------:R-:W-:Y:S01]  /*2e90*/  @P1 VIADD R22, R22, 0x1 ;  /* 0x0000000116161836 */ /* 0x000fe20000000000 */
[-C--:B------:R-:W-:Y:S01]  /*2ea0*/  ISETP.GE.U32.AND P1, PT, R13, R0.reuse, PT ;  /* 0x000000000d00720c */ /* 0x080fe20003f26070 */
[----:B------:R-:W-:Y:S01]  /*2eb0*/  @P6 VIADD R30, R30, 0x1 ;  /* 0x000000011e1e6836 */ /* 0x000fe20000000000 */
[----:B------:R-:W-:-:S02]  /*2ec0*/  ISETP.GE.U32.AND P6, PT, R17, R0, PT ;  /* 0x000000001100720c */ /* 0x000fc40003fc6070 */
[----:B------:R-:W-:Y:S02]  /*2ed0*/  @P3 IADD3 R4, PT, PT, R4, 0x1, RZ ;  /* 0x0000000104043810 */ /* 0x000fe40007ffe0ff */
[----:B------:R-:W-:Y:S02]  /*2ee0*/  MOV R8, R9 ;  /* 0x0000000900087202 */ /* 0x000fe40000000f00 */
[----:B------:R-:W-:Y:S02]  /*2ef0*/  ISETP.NE.U32.AND P2, PT, R0, RZ, PT ;  /* 0x000000ff0000720c */ /* 0x000fe40003f45070 */
[----:B------:R-:W-:Y:S01]  /*2f00*/  LOP3.LUT R9, RZ, R0, RZ, 0x33, !PT ;  /* 0x00000000ff097212 */ /* 0x000fe200078e33ff */
[----:B------:R-:W-:Y:S01]  /*2f10*/  @P5 VIADD R16, R16, 0x1 ;  /* 0x0000000110105836 */ /* 0x000fe20000000000 */
[----:B------:R-:W-:Y:S01]  /*2f20*/  ISETP.NE.AND P4, PT, R8, 0x1, PT ;  /* 0x000000010800780c */ /* 0x000fe20003f85270 */
[----:B------:R-:W-:Y:S01]  /*2f30*/  IMAD.MOV.U32 R8, RZ, RZ, -0x10 ;  /* 0xfffffff0ff087424 */ /* 0x000fe200078e00ff */
[----:B------:R-:W-:-:S02]  /*2f40*/  @P1 IADD3 R32, PT, PT, R32, 0x1, RZ ;  /* 0x0000000120201810 */ /* 0x000fc40007ffe0ff */
[----:B------:R-:W-:Y:S02]  /*2f50*/  @P6 IADD3 R4, PT, PT, R4, 0x1, RZ ;  /* 0x0000000104046810 */ /* 0x000fe40007ffe0ff */
[C---:B------:R-:W-:Y:S02]  /*2f60*/  SEL R11, R9.reuse, R36, !P2 ;  /* 0x00000024090b7207 */ /* 0x040fe40005000000 */
[C---:B------:R-:W-:Y:S02]  /*2f70*/  SEL R34, R9.reuse, R34, !P2 ;  /* 0x0000002209227207 */ /* 0x040fe40005000000 */
[C---:B------:R-:W-:Y:S02]  /*2f80*/  SEL R24, R9.reuse, R24, !P2 ;  /* 0x0000001809187207 */ /* 0x040fe40005000000 */
[C---:B------:R-:W-:Y:S02]  /*2f90*/  SEL R18, R9.reuse, R18, !P2 ;  /* 0x0000001209127207 */ /* 0x040fe40005000000 */
[----:B------:R-:W-:-:S02]  /*2fa0*/  SEL R20, R9, R20, !P2 ;  /* 0x0000001409147207 */ /* 0x000fc40005000000 */
[C---:B------:R-:W-:Y:S02]  /*2fb0*/  SEL R26, R9.reuse, R26, !P2 ;  /* 0x0000001a091a7207 */ /* 0x040fe40005000000 */
[C---:B------:R-:W-:Y:S02]  /*2fc0*/  SEL R28, R9.reuse, R28, !P2 ;  /* 0x0000001c091c7207 */ /* 0x040fe40005000000 */
[C---:B------:R-:W-:Y:S02]  /*2fd0*/  SEL R14, R9.reuse, R14, !P2 ;  /* 0x0000000e090e7207 */ /* 0x040fe40005000000 */
[C---:B------:R-:W-:Y:S02]  /*2fe0*/  SEL R12, R9.reuse, R12, !P2 ;  /* 0x0000000c090c7207 */ /* 0x040fe40005000000 */
[C---:B------:R-:W-:Y:S02]  /*2ff0*/  SEL R22, R9.reuse, R22, !P2 ;  /* 0x0000001609167207 */ /* 0x040fe40005000000 */
[----:B------:R-:W-:-:S02]  /*3000*/  SEL R30, R9, R30, !P2 ;  /* 0x0000001e091e7207 */ /* 0x000fc40005000000 */
[C---:B------:R-:W-:Y:S02]  /*3010*/  SEL R32, R9.reuse, R32, !P2 ;  /* 0x0000002009207207 */ /* 0x040fe40005000000 */
[C---:B------:R-:W-:Y:S02]  /*3020*/  SEL R16, R9.reuse, R16, !P2 ;  /* 0x0000001009107207 */ /* 0x040fe40005000000 */
[----:B------:R-:W-:-:S07]  /*3030*/  SEL R4, R9, R4, !P2 ;  /* 0x0000000409047207 */ /* 0x000fce0005000000 */
.L_x_31:
[C---:B------:R-:W-:Y:S02]  /*3040*/  VIADD R13, R8.reuse, 0x10 ;  /* 0x00000010080d7836 */ /* 0x040fe40000000000 */
[----:B------:R-:W-:Y:S02]  /*3050*/  VIADD R8, R8, 0x1 ;  /* 0x0000000108087836 */ /* 0x000fe40000000000 */
[----:B-1----:R-:W-:-:S05]  /*3060*/  IMAD.HI.U32 R36, R6, R13, RZ ;  /* 0x0000000d06247227 */ /* 0x002fca00078e00ff */
[----:B------:R-:W-:-:S05]  /*3070*/  IADD3 R15, PT, PT, -R36, RZ, RZ ;  /* 0x000000ff240f7210 */ /* 0x000fca0007ffe1ff */
[----:B------:R-:W-:-:S05]  /*3080*/  IMAD R13, R0, R15, R13 ;  /* 0x0000000f000d7224 */ /* 0x000fca00078e020d */
[----:B------:R-:W-:-:S13]  /*3090*/  ISETP.GE.U32.AND P1, PT, R13, R0, PT ;  /* 0x000000000d00720c */ /* 0x000fda0003f26070 */
[----:B------:R-:W-:Y:S01]  /*30a0*/  @P1 IMAD.IADD R13, R13, 0x1, -R0 ;  /* 0x000000010d0d1824 */ /* 0x000fe200078e0a00 */
[----:B------:R-:W-:-:S04]  /*30b0*/  @P1 IADD3 R36, PT, PT, R36, 0x1, RZ ;  /* 0x0000000124241810 */ /* 0x000fc80007ffe0ff */
[----:B------:R-:W-:Y:S02]  /*30c0*/  ISETP.GE.U32.AND P3, PT, R13, R0, PT ;  /* 0x000000000d00720c */ /* 0x000fe40003f66070 */
[----:B------:R-:W-:Y:S02]  /*30d0*/  IADD3 R13, PT, PT, R3, R10, RZ ;  /* 0x0000000a030d7210 */ /* 0x000fe40007ffe0ff */
[----:B------:R-:W-:-:S03]  /*30e0*/  IADD3 R10, PT, PT, R10, 0x40, RZ ;  /* 0x000000400a0a7810 */ /* 0x000fc60007ffe0ff */
[----:B------:R-:W-:Y:S01]  /*30f0*/  LDS R17, [R13+-0x20] ;  /* 0xffffe0000d117984 */ /* 0x000fe20000000800 */
[----:B------:R-:W-:-:S05]  /*3100*/  ISETP.NE.AND P1, PT, R10, 0x420, PT ;  /* 0x000004200a00780c */ /* 0x000fca0003f25270 */
[----:B------:R-:W-:-:S05]  /*3110*/  @P3 VIADD R36, R36, 0x1 ;  /* 0x0000000124243836 */ /* 0x000fca0000000000 */
[----:B------:R-:W-:-:S05]  /*3120*/  SEL R36, R9, R36, !P2 ;  /* 0x0000002409247207 */ /* 0x000fca0005000000 */
[----:B------:R-:W-:-:S04]  /*3130*/  IMAD R15, R36, 0x40, R7 ;  /* 0x00000040240f7824 */ /* 0x000fc800078e0207 */
[--C-:B------:R-:W-:Y:S01]  /*3140*/  IMAD R27, R34, 0x4, R15.reuse ;  /* 0x00000004221b7824 */ /* 0x100fe200078e020f */
[----:B------:R-:W0:Y:S01]  /*3150*/  LDS R36, [R15] ;  /* 0x000000000f247984 */ /* 0x000e220000000800 */
[----:B------:R-:W-:Y:S01]  /*3160*/  IADD3 R19, PT, PT, R15, 0x4, RZ ;  /* 0x000000040f137810 */ /* 0x000fe20007ffe0ff */
[--C-:B------:R-:W-:Y:S01]  /*3170*/  @P4 IMAD.MOV R19, RZ, RZ, R15.reuse ;  /* 0x000000ffff134224 */ /* 0x100fe200078e020f */
[----:B------:R-:W-:Y:S01]  /*3180*/  LEA R23, R11, R15, 0x2 ;  /* 0x0000000f0b177211 */ /* 0x000fe200078e10ff */
[----:B------:R-:W-:Y:S02]  /*3190*/  IMAD R29, R18, 0x4, R15 ;  /* 0x00000004121d7824 */ /* 0x000fe400078e020f */
[----:B0-----:R-:W-:-:S05]  /*31a0*/  FADD R36, R17, R36 ;  /* 0x0000002411247221 */ /* 0x001fca0000000000 */
[----:B------:R-:W-:Y:S04]  /*31b0*/  STS [R15], R36 ;  /* 0x000000240f007388 */ /* 0x000fe80000000800 */
[----:B------:R-:W-:Y:S04]  /*31c0*/  LDS R17, [R13+-0x1c] ;  /* 0xffffe4000d117984 */ /* 0x000fe80000000800 */
[----:B------:R-:W0:Y:S02]  /*31d0*/  LDS R21, [R19] ;  /* 0x0000000013157984 */ /* 0x000e240000000800 */
[----:B0-----:R-:W-:-:S05]  /*31e0*/  FADD R17, R17, R21 ;  /* 0x0000001511117221 */ /* 0x001fca0000000000 */
[----:B------:R-:W-:Y:S04]  /*31f0*/  STS [R19], R17 ;  /* 0x0000001113007388 */ /* 0x000fe80000000800 */
[----:B------:R-:W-:Y:S04]  /*3200*/  LDS R21, [R13+-0x18] ;  /* 0xffffe8000d157984 */ /* 0x000fe80000000800 */
[----:B------:R-:W0:Y:S02]  /*3210*/  LDS R25, [R23] ;  /* 0x0000000017197984 */ /* 0x000e240000000800 */
[----:B0-----:R-:W-:-:S05]  /*3220*/  FADD R21, R21, R25 ;  /* 0x0000001915157221 */ /* 0x001fca0000000000 */
[----:B------:R0:W-:Y:S04]  /*3230*/  STS [R23], R21 ;  /* 0x0000001517007388 */ /* 0x0001e80000000800 */
[----:B------:R-:W-:Y:S04]  /*3240*/  LDS R25, [R13+-0x14] ;  /* 0xffffec000d197984 */ /* 0x000fe80000000800 */
[----:B------:R-:W1:Y:S01]  /*3250*/  LDS R36, [R27] ;  /* 0x000000001b247984 */ /* 0x000e620000000800 */
[-C--:B0-----:R-:W-:Y:S01]  /*3260*/  LEA R23, R20, R15.reuse, 0x2 ;  /* 0x0000000f14177211 */ /* 0x081fe200078e10ff */
[----:B-1----:R-:W-:Y:S01]  /*3270*/  FADD R36, R25, R36 ;  /* 0x0000002419247221 */ /* 0x002fe20000000000 */
[----:B------:R-:W-:-:S04]  /*3280*/  LEA R25, R24, R15, 0x2 ;  /* 0x0000000f18197211 */ /* 0x000fc800078e10ff */
        /* <DEDUP_REMOVED lines=11> */
[----:B0-----:R-:W-:Y:S01]  /*3340*/  LEA R29, R30, R15, 0x2 ;  /* 0x0000000f1e1d7211 */ /* 0x001fe200078e10ff */
[----:B-1----:R-:W-:Y:S01]  /*3350*/  FADD R36, R21, R36 ;  /* 0x0000002415247221 */ /* 0x002fe20000000000 */
[----:B------:R-:W-:-:S04]  /*3360*/  IMAD R21, R26, 0x4, R15 ;  /* 0x000000041a157824 */ /* 0x000fc800078e020f */
[----:B------:R-:W-:Y:S04]  /*3370*/  STS [R23], R36 ;  /* 0x0000002417007388 */ /* 0x000fe80000000800 */
[----:B------:R-:W-:Y:S04]  /*3380*/  LDS R17, [R13+-0x4] ;  /* 0xfffffc000d117984 */ /* 0x000fe80000000800 */
[----:B------:R-:W0:Y:S02]  /*3390*/  LDS R25, [R21] ;  /* 0x0000000015197984 */ /* 0x000e240000000800 */
[----:B0-----:R-:W-:Y:S01]  /*33a0*/  FADD R17, R17, R25 ;  /* 0x0000001911117221 */ /* 0x001fe20000000000 */
[----:B------:R-:W-:-:S04]  /*33b0*/  LEA R25, R28, R15, 0x2 ;  /* 0x0000000f1c197211 */ /* 0x000fc800078e10ff */
[----:B------:R-:W-:Y:S04]  /*33c0*/  STS [R21], R17 ;  /* 0x0000001115007388 */ /* 0x000fe80000000800 */
[----:B------:R-:W-:Y:S04]  /*33d0*/  LDS R19, [R13] ;  /* 0x000000000d137984 */ /* 0x000fe80000000800 */
[----:B------:R-:W0:Y:S02]  /*33e0*/  LDS R27, [R25] ;  /* 0x00000000191b7984 */ /* 0x000e240000000800 */
[----:B0-----:R-:W-:Y:S01]  /*33f0*/  FADD R19, R19, R27 ;  /* 0x0000001b13137221 */ /* 0x001fe20000000000 */
[----:B------:R-:W-:-:S04]  /*3400*/  IMAD R27, R14, 0x4, R15 ;  /* 0x000000040e1b7824 */ /* 0x000fc800078e020f */
[----:B------:R-:W-:Y:S04]  /*3410*/  STS [R25], R19 ;  /* 0x0000001319007388 */ /* 0x000fe80000000800 */
[----:B------:R-:W-:Y:S04]  /*3420*/  LDS R23, [R13+0x4] ;  /* 0x000004000d177984 */ /* 0x000fe80000000800 */
[----:B------:R-:W0:Y:S02]  /*3430*/  LDS R36, [R27] ;  /* 0x000000001b247984 */ /* 0x000e240000000800 */
[----:B0-----:R-:W-:Y:S01]  /*3440*/  FADD R36, R23, R36 ;  /* 0x0000002417247221 */ /* 0x001fe20000000000 */
[----:B------:R-:W-:-:S04]  /*3450*/  LEA R23, R12, R15, 0x2 ;  /* 0x0000000f0c177211 */ /* 0x000fc800078e10ff */
[----:B------:R-:W-:Y:S04]  /*3460*/  STS [R27], R36 ;  /* 0x000000241b007388 */ /* 0x000fe80000000800 */
[----:B------:R-:W-:Y:S04]  /*3470*/  LDS R17, [R13+0x8] ;  /* 0x000008000d117984 */ /* 0x000fe80000000800 */
[----:B------:R-:W0:Y:S02]  /*3480*/  LDS R21, [R23] ;  /* 0x0000000017157984 */ /* 0x000e240000000800 */
[----:B0-----:R-:W-:Y:S01]  /*3490*/  FADD R17, R17, R21 ;  /* 0x0000001511117221 */ /* 0x001fe20000000000 */
[----:B------:R-:W-:-:S04]  /*34a0*/  IMAD R21, R22, 0x4, R15 ;  /* 0x0000000416157824 */ /* 0x000fc800078e020f */
[----:B------:R-:W-:Y:S04]  /*34b0*/  STS [R23], R17 ;  /* 0x0000001117007388 */ /* 0x000fe80000000800 */
[----:B------:R-:W-:Y:S04]  /*34c0*/  LDS R19, [R13+0xc] ;  /* 0x00000c000d137984 */ /* 0x000fe80000000800 */
[----:B------:R-:W0:Y:S02]  /*34d0*/  LDS R25, [R21] ;  /* 0x0000000015197984 */ /* 0x000e240000000800 */
[----:B0-----:R-:W-:-:S05]  /*34e0*/  FADD R19, R19, R25 ;  /* 0x0000001913137221 */ /* 0x001fca0000000000 */
        /* <DEDUP_REMOVED lines=19> */
[----:B------:R1:W-:Y:S01]  /*3620*/  STS [R21], R36 ;  /* 0x0000002415007388 */ /* 0x0003e20000000800 */
[----:B------:R-:W-:Y:S05]  /*3630*/  @P1 BRA `(.L_x_31) ;  /* 0xfffffff800801947 */ /* 0x000fea000383ffff */
.L_x_30:
[----:B------:R-:W-:Y:S05]  /*3640*/  BSYNC.RECONVERGENT B0 ;  /* 0x0000000000007941 */ /* 0x000fea0003800200 */
.L_x_29:
[----:B------:R-:W-:Y:S06]  /*3650*/  BAR.SYNC.DEFER_BLOCKING 0x0 ;  /* 0x0000000000007b1d */ /* 0x000fec0000010000 */
[----:B------:R-:W-:Y:S05]  /*3660*/  @P0 EXIT ;  /* 0x000000000000094d */ /* 0x000fea0003800000 */
[----:B------:R-:W2:Y:S01]  /*3670*/  I2F.U16.RP R3, R2 ;  /* 0x0000000200037306 */ /* 0x000ea20000109000 */
[----:B------:R-:W-:Y:S02]  /*3680*/  HFMA2 R6, -RZ, RZ, 0, 0 ;  /* 0x00000000ff067431 */ /* 0x000fe400000001ff */
[----:B0-----:R-:W-:Y:S01]  /*3690*/  IMAD.MOV R11, RZ, RZ, -R0 ;  /* 0x000000ffff0b7224 */ /* 0x001fe200078e0a00 */
[----:B------:R-:W0:Y:S01]  /*36a0*/  S2R R20, SR_CTAID.X ;  /* 0x0000000000147919 */ /* 0x000e220000002500 */
[----:B------:R-:W-:-:S03]  /*36b0*/  UMOV UR4, 0x20 ;  /* 0x0000002000047882 */ /* 0x000fc60000000000 */
[----:B--2---:R-:W2:Y:S02]  /*36c0*/  MUFU.RCP R3, R3 ;  /* 0x0000000300037308 */ /* 0x004ea40000001000 */
[----:B--2---:R-:W-:-:S06]  /*36d0*/  IADD3 R9, PT, PT, R3, 0xffffffe, RZ ;  /* 0x0ffffffe03097810 */ /* 0x004fcc0007ffe0ff */
[----:B------:R-:W2:Y:S02]  /*36e0*/  F2I.FTZ.U32.TRUNC.NTZ R7, R9 ;  /* 0x0000000900077305 */ /* 0x000ea4000021f000 */
[----:B--2---:R-:W-:-:S04]  /*36f0*/  IMAD R11, R11, R7, RZ ;  /* 0x000000070b0b7224 */ /* 0x004fc800078e02ff */
[----:B------:R-:W-:-:S06]  /*3700*/  IMAD.HI.U32 R17, R7, R11, R6 ;  /* 0x0000000b07117227 */ /* 0x000fcc00078e0006 */
[----:B------:R-:W-:-:S04]  /*3710*/  IMAD.HI.U32 R6, R17, 0x4, RZ ;  /* 0x0000000411067827 */ /* 0x000fc800078e00ff */
[----:B------:R-:W-:-:S04]  /*3720*/  IMAD.HI.U32 R4, R17, 0x2, RZ ;  /* 0x0000000211047827 */ /* 0x000fc800078e00ff */
[----:B------:R-:W-:-:S04]  /*3730*/  IMAD.HI.U32 R8, R17, 0x3, RZ ;  /* 0x0000000311087827 */ /* 0x000fc800078e00ff */
[----:B------:R-:W-:Y:S01]  /*3740*/  IMAD.HI.U32 R7, R17, 0x5, RZ ;  /* 0x0000000511077827 */ /* 0x000fe200078e00ff */
[----:B------:R-:W-:-:S03]  /*3750*/  IADD3 R3, PT, PT, -R8, RZ, RZ ;  /* 0x000000ff08037210 */ /* 0x000fc60007ffe1ff */
[----:B------:R-:W-:Y:S01]  /*3760*/  IMAD.MOV R9, RZ, RZ, -R6 ;  /* 0x000000ffff097224 */ /* 0x000fe200078e0a06 */
[----:B------:R-:W-:Y:S01]  /*3770*/  IADD3 R15, PT, PT, -R7, RZ, RZ ;  /* 0x000000ff070f7210 */ /* 0x000fe20007ffe1ff */
[----:B------:R-:W-:Y:S02]  /*3780*/  IMAD.MOV R11, RZ, RZ, -R4 ;  /* 0x000000ffff0b7224 */ /* 0x000fe400078e0a04 */
[C---:B------:R-:W-:Y:S02]  /*3790*/  IMAD R13, R0.reuse, R9, 0x4 ;  /* 0x00000004000d7424 */ /* 0x040fe400078e0209 */
[C---:B------:R-:W-:Y:S02]  /*37a0*/  IMAD R11, R0.reuse, R11, 0x2 ;  /* 0x00000002000b7424 */ /* 0x040fe400078e020b */
[C---:B------:R-:W-:Y:S01]  /*37b0*/  IMAD R3, R0.reuse, R3, 0x3 ;  /* 0x0000000300037424 */ /* 0x040fe200078e0203 */
[-C--:B------:R-:W-:Y:S01]  /*37c0*/  ISETP.GE.U32.AND P0, PT, R13, R0.reuse, PT ;  /* 0x000000000d00720c */ /* 0x080fe20003f06070 */
[----:B------:R-:W-:Y:S01]  /*37d0*/  IMAD R15, R0, R15, 0x5 ;  /* 0x00000005000f7424 */ /* 0x000fe200078e020f */
[-C--:B------:R-:W-:Y:S01]  /*37e0*/  ISETP.GE.U32.AND P4, PT, R11, R0.reuse, PT ;  /* 0x000000000b00720c */ /* 0x080fe20003f86070 */
[----:B------:R-:W-:Y:S01]  /*37f0*/  IMAD.HI.U32 R9, R17, 0x6, RZ ;  /* 0x0000000611097827 */ /* 0x000fe200078e00ff */
[----:B------:R-:W-:-:S02]  /*3800*/  ISETP.GE.U32.AND P2, PT, R3, R0, PT ;  /* 0x000000000300720c */ /* 0x000fc40003f46070 */
[----:B------:R-:W-:Y:S01]  /*3810*/  ISETP.GE.U32.AND P1, PT, R15, R0, PT ;  /* 0x000000000f00720c */ /* 0x000fe20003f26070 */
[----:B------:R-:W-:-:S04]  /*3820*/  IMAD.HI.U32 R10, R17, 0x8, RZ ;  /* 0x00000008110a7827 */ /* 0x000fc800078e00ff */
[----:B------:R-:W-:Y:S02]  /*3830*/  IMAD.HI.U32 R12, R17, 0xa, RZ ;  /* 0x0000000a110c7827 */ /* 0x000fe400078e00ff */
[C---:B------:R-:W-:Y:S02]  /*3840*/  @P0 IADD3 R13, PT, PT, -R0.reuse, R13, RZ ;  /* 0x0000000d000d0210 */ /* 0x040fe40007ffe1ff */
[----:B------:R-:W-:Y:S01]  /*3850*/  @P4 IADD3 R11, PT, PT, -R0, R11, RZ ;  /* 0x0000000b000b4210 */ /* 0x000fe20007ffe1ff */
[----:B------:R-:W-:Y:S01]  /*3860*/  @P4 VIADD R4, R4, 0x1 ;  /* 0x0000000104044836 */ /* 0x000fe20000000000 */
[-C--:B------:R-:W-:Y:S01]  /*3870*/  ISETP.GE.U32.AND P5, PT, R13, R0.reuse, PT ;  /* 0x000000000d00720c */ /* 0x080fe20003fa6070 */
[----:B------:R-:W-:Y:S01]  /*3880*/  @P2 IMAD.IADD R3, R3, 0x1, -R0 ;  /* 0x0000000103032824 */ /* 0x000fe200078e0a00 */
[----:B------:R-:W-:Y:S01]  /*3890*/  @P1 IADD3 R15, PT, PT, -R0, R15, RZ ;  /* 0x0000000f000f1210 */ /* 0x000fe20007ffe1ff */
[----:B------:R-:W-:Y:S01]  /*38a0*/  IMAD.HI.U32 R13, R17, 0x7, RZ ;  /* 0x00000007110d7827 */ /* 0x000fe200078e00ff */
[----:B------:R-:W-:-:S02]  /*38b0*/  ISETP.GE.U32.AND P3, PT, R11, R0, PT ;  /* 0x000000000b00720c */ /* 0x000fc40003f66070 */
[-C--:B------:R-:W-:Y:S01]  /*38c0*/  ISETP.GE.U32.AND P6, PT, R3, R0.reuse, PT ;  /* 0x000000000300720c */ /* 0x080fe20003fc6070 */
[----:B------:R-:W-:Y:S01]  /*38d0*/  IMAD.HI.U32 R11, R17, 0x9, RZ ;  /* 0x00000009110b7827 */ /* 0x000fe200078e00ff */
[-C--:B------:R-:W-:Y:S02]  /*38e0*/  ISETP.GE.U32.AND P4, PT, R15, R0.reuse, PT ;  /* 0x000000000f00720c */ /* 0x080fe40003f86070 */
[----:B------:R-:W-:Y:S01]  /*38f0*/  IADD3 R3, PT, PT, -R9, RZ, RZ ;  /* 0x000000ff09037210 */ /* 0x000fe20007ffe1ff */
[----:B------:R-:W-:Y:S01]  /*3900*/  IMAD.MOV R19, RZ, RZ, -R10 ;  /* 0x000000ffff137224 */ /* 0x000fe200078e0a0a */
[----:B------:R-:W-:Y:S01]  /*3910*/  IADD3 R15, PT, PT, -R13, RZ, RZ ;  /* 0x000000ff0d0f7210 */ /* 0x000fe20007ffe1ff */
[----:B------:R-:W-:Y:S01]  /*3920*/  IMAD.MOV R23, RZ, RZ, -R12 ;  /* 0x000000ffff177224 */ /* 0x000fe200078e0a0c */
[----:B------:R-:W-:Y:S01]  /*3930*/  @P2 IADD3 R8, PT, PT, R8, 0x1, RZ ;  /* 0x0000000108082810 */ /* 0x000fe20007ffe0ff */
[C---:B------:R-:W-:Y:S01]  /*3940*/  IMAD R3, R0.reuse, R3, 0x6 ;  /* 0x0000000600037424 */ /* 0x040fe200078e0203 */
[----:B-1----:R-:W-:Y:S01]  /*3950*/  IADD3 R21, PT, PT, -R11, RZ, RZ ;  /* 0x000000ff0b157210 */ /* 0x002fe20007ffe1ff */
[----:B------:R-:W-:Y:S01]  /*3960*/  IMAD R15, R0, R15, 0x7 ;  /* 0x00000007000f7424 */ /* 0x000fe200078e020f */
[----:B------:R-:W-:Y:S01]  /*3970*/  @P3 IADD3 R4, PT, PT, R4, 0x1, RZ ;  /* 0x0000000104043810 */ /* 0x000fe20007ffe0ff */
[C---:B------:R-:W-:Y:S01]  /*3980*/  IMAD R19, R0.reuse, R19, 0x8 ;  /* 0x0000000800137424 */ /* 0x040fe200078e0213 */
[-C--:B------:R-:W-:Y:S01]  /*3990*/  ISETP.GE.U32.AND P3, PT, R3, R0.reuse, PT ;  /* 0x000000000300720c */ /* 0x080fe20003f66070 */
[----:B------:R-:W-:Y:S01]  /*39a0*/  IMAD R21, R0, R21, 0x9 ;  /* 0x0000000900157424 */ /* 0x000fe200078e0215 */
[-C--:B------:R-:W-:Y:S01]  /*39b0*/  ISETP.GE.U32.AND P2, PT, R15, R0.reuse, PT ;  /* 0x000000000f00720c */ /* 0x080fe20003f46070 */
[----:B------:R-:W-:Y:S01]  /*39c0*/  @P0 VIADD R6, R6, 0x1 ;  /* 0x0000000106060836 */ /* 0x000fe20000000000 */
[----:B------:R-:W-:Y:S01]  /*39d0*/  @P6 IADD3 R8, PT, PT, R8, 0x1, RZ ;  /* 0x0000000108086810 */ /* 0x000fe20007ffe0ff */
[----:B------:R-:W-:Y:S01]  /*39e0*/  @P1 VIADD R7, R7, 0x1 ;  /* 0x0000000107071836 */ /* 0x000fe20000000000 */
[-C--:B------:R-:W-:Y:S01]  /*39f0*/  ISETP.GE.U32.AND P0, PT, R21, R0.reuse, PT ;  /* 0x000000001500720c */ /* 0x080fe20003f06070 */
[----:B------:R-:W-:Y:S01]  /*3a00*/  IMAD R23, R0, R23, 0xa ;  /* 0x0000000a00177424 */ /* 0x000fe200078e0217 */
[-C--:B------:R-:W-:Y:S01]  /*3a10*/  ISETP.GE.U32.AND P6, PT, R19, R0.reuse, PT ;  /* 0x000000001300720c */ /* 0x080fe20003fc6070 */
[----:B------:R-:W-:Y:S01]  /*3a20*/  @P4 VIADD R7, R7, 0x1 ;  /* 0x0000000107074836 */ /* 0x000fe20000000000 */
[----:B------:R-:W-:Y:S01]  /*3a30*/  @P5 IADD3 R6, PT, PT, R6, 0x1, RZ ;  /* 0x0000000106065810 */ /* 0x000fe20007ffe0ff */
[----:B------:R-:W-:Y:S01]  /*3a40*/  IMAD.HI.U32 R14, R17, 0xb, RZ ;  /* 0x0000000b110e7827 */ /* 0x000fe200078e00ff */
[----:B------:R-:W-:-:S02]  /*3a50*/  ISETP.GE.U32.AND P5, PT, R23, R0, PT ;  /* 0x000000001700720c */ /* 0x000fc40003fa6070 */
[C---:B------:R-:W-:Y:S01]  /*3a60*/  @P3 IADD3 R3, PT, PT, -R0.reuse, R3, RZ ;  /* 0x0000000300033210 */ /* 0x040fe20007ffe1ff */
[----:B------:R-:W-:Y:S01]  /*3a70*/  IMAD.HI.U32 R18, R17, 0xc, RZ ;  /* 0x0000000c11127827 */ /* 0x000fe200078e00ff */
[C---:B------:R-:W-:Y:S02]  /*3a80*/  @P2 IADD3 R15, PT, PT, -R0.reuse, R15, RZ ;  /* 0x0000000f000f2210 */ /* 0x040fe40007ffe1ff */
[-C--:B------:R-:W-:Y:S01]  /*3a90*/  ISETP.GE.U32.AND P1, PT, R3, R0.reuse, PT ;  /* 0x000000000300720c */ /* 0x080fe20003f26070 */
[----:B------:R-:W-:Y:S01]  /*3aa0*/  IMAD.MOV R3, RZ, RZ, -R14 ;  /* 0x000000ffff037224 */ /* 0x000fe200078e0a0e */
[----:B------:R-:W-:Y:S01]  /*3ab0*/  ISETP.GE.U32.AND P4, PT, R15, R0, PT ;  /* 0x000000000f00720c */ /* 0x000fe20003f86070 */
[----:B------:R-:W-:Y:S01]  /*3ac0*/  IMAD.HI.U32 R15, R17, 0xd, RZ ;  /* 0x0000000d110f7827 */ /* 0x000fe200078e00ff */
[----:B------:R-:W-:Y:S02]  /*3ad0*/  @P3 IADD3 R9, PT, PT, R9, 0x1, RZ ;  /* 0x0000000109093810 */ /* 0x000fe40007ffe0ff */
[----:B------:R-:W-:Y:S01]  /*3ae0*/  @P2 IADD3 R13, PT, PT, R13, 0x1, RZ ;  /* 0x000000010d0d2810 */ /* 0x000fe20007ffe0ff */
[C---:B------:R-:W-:Y:S01]  /*3af0*/  IMAD R3, R0.reuse, R3, 0xb ;  /* 0x0000000b00037424 */ /* 0x040fe200078e0203 */
[C---:B------:R-:W-:Y:S01]  /*3b00*/  @P0 IADD3 R21, PT, PT, -R0.reuse, R21, RZ ;  /* 0x0000001500150210 */ /* 0x040fe20007ffe1ff */
[----:B------:R-:W-:Y:S01]  /*3b10*/  IMAD.HI.U32 R16, R17, 0xe, RZ ;  /* 0x0000000e11107827 */ /* 0x000fe200078e00ff */
[----:B------:R-:W-:-:S02]  /*3b20*/  @P6 IADD3 R19, PT, PT, -R0, R19, RZ ;  /* 0x0000001300136210 */ /* 0x000fc40007ffe1ff */
[----:B------:R-:W-:Y:S01]  /*3b30*/  @P0 IADD3 R11, PT, PT, R11, 0x1, RZ ;  /* 0x000000010b0b0810 */ /* 0x000fe20007ffe0ff */
[----:B------:R-:W-:Y:S01]  /*3b40*/  IMAD.HI.U32 R17, R17, 0xf, RZ ;  /* 0x0000000f11117827 */ /* 0x000fe200078e00ff */
[----:B------:R-:W-:Y:S02]  /*3b50*/  @P1 IADD3 R9, PT, PT, R9, 0x1, RZ ;  /* 0x0000000109091810 */ /* 0x000fe40007ffe0ff */
[----:B------:R-:W-:Y:S01]  /*3b60*/  @P4 IADD3 R13, PT, PT, R13, 0x1, RZ ;  /* 0x000000010d0d4810 */ /* 0x000fe20007ffe0ff */
[----:B------:R-:W-:Y:S01]  /*3b70*/  @P5 IMAD.IADD R23, R23, 0x1, -R0 ;  /* 0x0000000117175824 */ /* 0x000fe200078e0a00 */
[-C--:B------:R-:W-:Y:S01]  /*3b80*/  ISETP.GE.U32.AND P1, PT, R21, R0.reuse, PT ;  /* 0x000000001500720c */ /* 0x080fe20003f26070 */
[----:B------:R-:W-:Y:S01]  /*3b90*/  @P6 VIADD R10, R10, 0x1 ;  /* 0x000000010a0a6836 */ /* 0x000fe20000000000 */
[-C--:B------:R-:W-:Y:S02]  /*3ba0*/  ISETP.GE.U32.AND P4, PT, R3, R0.reuse, PT ;  /* 0x000000000300720c */ /* 0x080fe40003f86070 */
[----:B------:R-:W-:-:S02]  /*3bb0*/  ISETP.GE.U32.AND P3, PT, R19, R0, PT ;  /* 0x000000001300720c */ /* 0x000fc40003f66070 */
[----:B------:R-:W-:Y:S02]  /*3bc0*/  IADD3 R19, PT, PT, -R18, RZ, RZ ;  /* 0x000000ff12137210 */ /* 0x000fe40007ffe1ff */
[----:B------:R-:W-:Y:S02]  /*3bd0*/  IADD3 R25, PT, PT, -R17, RZ, RZ ;  /* 0x000000ff11197210 */ /* 0x000fe40007ffe1ff */
[-C--:B------:R-:W-:Y:S01]  /*3be0*/  ISETP.GE.U32.AND P2, PT, R23, R0.reuse, PT ;  /* 0x000000001700720c */ /* 0x080fe20003f46070 */
[----:B------:R-:W-:Y:S01]  /*3bf0*/  IMAD.MOV R23, RZ, RZ, -R16 ;  /* 0x000000ffff177224 */ /* 0x000fe200078e0a10 */
[----:B------:R-:W-:Y:S01]  /*3c00*/  IADD3 R21, PT, PT, -R15, RZ, RZ ;  /* 0x000000ff0f157210 */ /* 0x000fe20007ffe1ff */
[C---:B------:R-:W-:Y:S01]  /*3c10*/  IMAD R19, R0.reuse, R19, 0xc ;  /* 0x0000000c00137424 */ /* 0x040fe200078e0213 */
[----:B------:R-:W-:Y:S01]  /*3c20*/  @P1 IADD3 R11, PT, PT, R11, 0x1, RZ ;  /* 0x000000010b0b1810 */ /* 0x000fe20007ffe0ff */
[----:B------:R-:W-:Y:S01]  /*3c30*/  IMAD R25, R0, R25, 0xf ;  /* 0x0000000f00197424 */ /* 0x000fe200078e0219 */
[----:B------:R-:W-:Y:S01]  /*3c40*/  @P5 IADD3 R12, PT, PT, R12, 0x1, RZ ;  /* 0x000000010c0c5810 */ /* 0x000fe20007ffe0ff */
[C---:B------:R-:W-:Y:S01]  /*3c50*/  IMAD R21, R0.reuse, R21, 0xd ;  /* 0x0000000d00157424 */ /* 0x040fe200078e0215 */
[-C--:B------:R-:W-:Y:S01]  /*3c60*/  ISETP.GE.U32.AND P6, PT, R19, R0.reuse, PT ;  /* 0x000000001300720c */ /* 0x080fe20003fc6070 */
[----:B------:R-:W-:Y:S01]  /*3c70*/  IMAD R23, R0, R23, 0xe ;  /* 0x0000000e00177424 */ /* 0x000fe200078e0217 */
[----:B------:R-:W-:Y:S01]  /*3c80*/  @P3 IADD3 R10, PT, PT, R10, 0x1, RZ ;  /* 0x000000010a0a3810 */ /* 0x000fe20007ffe0ff */
[----:B------:R-:W-:Y:S01]  /*3c90*/  @P4 IMAD.IADD R3, R3, 0x1, -R0 ;  /* 0x0000000103034824 */ /* 0x000fe200078e0a00 */
[-C--:B------:R-:W-:Y:S01]  /*3ca0*/  ISETP.GE.U32.AND P1, PT, R25, R0.reuse, PT ;  /* 0x000000001900720c */ /* 0x080fe20003f26070 */
[----:B------:R-:W-:Y:S01]  /*3cb0*/  @P4 VIADD R14, R14, 0x1 ;  /* 0x000000010e0e4836 */ /* 0x000fe20000000000 */
[----:B------:R-:W-:-:S02]  /*3cc0*/  ISETP.GE.U32.AND P3, PT, R21, R0, PT ;  /* 0x000000001500720c */ /* 0x000fc40003f66070 */
[-C--:B------:R-:W-:Y:S02]  /*3cd0*/  ISETP.GE.U32.AND P0, PT, R23, R0.reuse, PT ;  /* 0x000000001700720c */ /* 0x080fe40003f06070 */
[----:B------:R-:W-:Y:S02]  /*3ce0*/  ISETP.GE.U32.AND P5, PT, R3, R0, PT ;  /* 0x000000000300720c */ /* 0x000fe40003fa6070 */
[----:B------:R-:W-:Y:S01]  /*3cf0*/  @P2 IADD3 R12, PT, PT, R12, 0x1, RZ ;  /* 0x000000010c0c2810 */ /* 0x000fe20007ffe0ff */
[----:B------:R-:W-:Y:S01]  /*3d00*/  @P6 IMAD.IADD R19, R19, 0x1, -R0 ;  /* 0x0000000113136824 */ /* 0x000fe200078e0a00 */
[----:B------:R-:W-:Y:S02]  /*3d10*/  @P6 IADD3 R18, PT, PT, R18, 0x1, RZ ;  /* 0x0000000112126810 */ /* 0x000fe40007ffe0ff */
[----:B0-----:R-:W-:Y:S02]  /*3d20*/  LEA R3, R5, R20, 0x8 ;  /* 0x0000001405037211 */ /* 0x001fe400078e40ff */
[C---:B------:R-:W-:Y:S01]  /*3d30*/  @P1 IADD3 R25, PT, PT, -R0.reuse, R25, RZ ;  /* 0x0000001900191210 */ /* 0x040fe20007ffe1ff */
[----:B------:R-:W-:Y:S01]  /*3d40*/  @P3 VIADD R15, R15, 0x1 ;  /* 0x000000010f0f3836 */ /* 0x000fe20000000000 */
[----:B------:R-:W-:-:S02]  /*3d50*/  @P3 IADD3 R21, PT, PT, -R0, R21, RZ ;  /* 0x0000001500153210 */ /* 0x000fc40007ffe1ff */
[----:B------:R-:W-:Y:S01]  /*3d60*/  @P0 IADD3 R23, PT, PT, -R0, R23, RZ ;  /* 0x0000001700170210 */ /* 0x000fe20007ffe1ff */
[----:B------:R-:W-:Y:S01]  /*3d70*/  @P5 VIADD R14, R14, 0x1 ;  /* 0x000000010e0e5836 */ /* 0x000fe20000000000 */
[-C--:B------:R-:W-:Y:S02]  /*3d80*/  ISETP.GE.U32.AND P2, PT, R19, R0.reuse, PT ;  /* 0x000000001300720c */ /* 0x080fe40003f46070 */
[-C--:B------:R-:W-:Y:S02]  /*3d90*/  ISETP.GE.U32.AND P6, PT, R25, R0.reuse, PT ;  /* 0x000000001900720c */ /* 0x080fe40003fc6070 */
[-C--:B------:R-:W-:Y:S02]  /*3da0*/  ISETP.GE.U32.AND P4, PT, R21, R0.reuse, PT ;  /* 0x000000001500720c */ /* 0x080fe40003f86070 */
[----:B------:R-:W-:Y:S02]  /*3db0*/  ISETP.GE.U32.AND P5, PT, R23, R0, PT ;  /* 0x000000001700720c */ /* 0x000fe40003fa6070 */
[----:B------:R-:W-:-:S02]  /*3dc0*/  PRMT R19, R2, 0x9910, RZ ;  /* 0x0000991002137816 */ /* 0x000fc400000000ff */
[----:B------:R-:W-:Y:S02]  /*3dd0*/  @P1 IADD3 R17, PT, PT, R17, 0x1, RZ ;  /* 0x0000000111111810 */ /* 0x000fe40007ffe0ff */
[----:B------:R-:W-:Y:S01]  /*3de0*/  ISETP.NE.AND P3, PT, R19, 0x1, PT ;  /* 0x000000011300780c */ /* 0x000fe20003f65270 */
[----:B------:R-:W-:Y:S01]  /*3df0*/  @P2 VIADD R18, R18, 0x1 ;  /* 0x0000000112122836 */ /* 0x000fe20000000000 */
[----:B------:R-:W-:Y:S01]  /*3e00*/  @P0 IADD3 R16, PT, PT, R16, 0x1, RZ ;  /* 0x0000000110100810 */ /* 0x000fe20007ffe0ff */
[----:B------:R-:W-:Y:S01]  /*3e10*/  @P6 VIADD R17, R17, 0x1 ;  /* 0x0000000111116836 */ /* 0x000fe20000000000 */
[----:B------:R-:W-:Y:S02]  /*3e20*/  ISETP.NE.U32.AND P0, PT, R0, RZ, PT ;  /* 0x000000ff0000720c */ /* 0x000fe40003f05070 */
[----:B------:R-:W-:Y:S02]  /*3e30*/  LOP3.LUT R19, RZ, R0, RZ, 0x33, !PT ;  /* 0x00000000ff137212 */ /* 0x000fe400078e33ff */
        /* <DEDUP_REMOVED lines=15> */
[----:B------:R-:W-:Y:S02]  /*3f30*/  SEL R17, R19, R17, !P0 ;  /* 0x0000001113117207 */ /* 0x000fe40004000000 */
[----:B------:R-:W-:-:S07]  /*3f40*/  MOV R20, 0xfffffff0 ;  /* 0xfffffff000147802 */ /* 0x000fce0000000f00 */
.L_x_64:
[----:B0-----:R-:W0:Y:S01]  /*3f50*/  I2F.U16.RP R22, R2 ;  /* 0x0000000200167306 */ /* 0x001e220000109000 */
[----:B------:R-:W-:Y:S01]  /*3f60*/  IMAD.MOV R21, RZ, RZ, -R0 ;  /* 0x000000ffff157224 */ /* 0x000fe200078e0a00 */
[----:B------:R-:W-:Y:S02]  /*3f70*/  MOV R18, RZ ;  /* 0x000000ff00127202 */ /* 0x000fe40000000f00 */
[----:B------:R-:W-:-:S04]  /*3f80*/  ISETP.NE.U32.AND P2, PT, R0, RZ, PT ;  /* 0x000000ff0000720c */ /* 0x000fc80003f45070 */
[----:B0-----:R-:W0:Y:S02]  /*3f90*/  MUFU.RCP R22, R22 ;  /* 0x0000001600167308 */ /* 0x001e240000001000 */
[----:B0-----:R-:W-:Y:S02]  /*3fa0*/  IADD3 R23, PT, PT, R22, 0xffffffe, RZ ;  /* 0x0ffffffe16177810 */ /* 0x001fe40007ffe0ff */
[----:B------:R-:W-:-:S04]  /*3fb0*/  MOV R22, 0x400 ;  /* 0x0000040000167802 */ /* 0x000fc80000000f00 */
[----:B------:R0:W1:Y:S01]  /*3fc0*/  F2I.FTZ.U32.TRUNC.NTZ R19, R23 ;  /* 0x0000001700137305 */ /* 0x000062000021f000 */
[----:B------:R-:W-:Y:S01]  /*3fd0*/  VIADD R24, R22, 0x800 ;  /* 0x0000080016187836 */ /* 0x000fe20000000000 */
[----:B0-----:R-:W0:Y:S01]  /*3fe0*/  S2R R23, SR_CgaCtaId ;  /* 0x0000000000177919 */ /* 0x001e220000008800 */
[----:B-1----:R-:W-:-:S04]  /*3ff0*/  IMAD R21, R21, R19, RZ ;  /* 0x0000001315157224 */ /* 0x002fc800078e02ff */
[----:B------:R-:W-:Y:S01]  /*4000*/  IMAD.HI.U32 R18, R19, R21, R18 ;  /* 0x0000001513127227 */ /* 0x000fe200078e0012 */
[----:B------:R-:W-:-:S05]  /*4010*/  IADD3 R19, PT, PT, R20, 0x10, RZ ;  /* 0x0000001014137810 */ /* 0x000fca0007ffe0ff */
[----:B------:R-:W-:-:S04]  /*4020*/  IMAD.HI.U32 R18, R18, R19, RZ ;  /* 0x0000001312127227 */ /* 0x000fc800078e00ff */
[----:B------:R-:W-:-:S04]  /*4030*/  IMAD.MOV R21, RZ, RZ, -R18 ;  /* 0x000000ffff157224 */ /* 0x000fc800078e0a12 */
[----:B------:R-:W-:-:S05]  /*4040*/  IMAD R19, R0, R21, R19 ;  /* 0x0000001500137224 */ /* 0x000fca00078e0213 */
[----:B------:R-:W-:Y:S02]  /*4050*/  ISETP.GE.U32.AND P0, PT, R19, R0, PT ;  /* 0x000000001300720c */ /* 0x000fe40003f06070 */
[C---:B0-----:R-:W-:Y:S02]  /*4060*/  LEA R21, R23.reuse, R24, 0x18 ;  /* 0x0000001817157211 */ /* 0x041fe400078ec0ff */
[----:B------:R-:W-:-:S04]  /*4070*/  LEA R22, R23, R22, 0x18 ;  /* 0x0000001617167211 */ /* 0x000fc800078ec0ff */
[----:B------:R-:W-:-:S05]  /*4080*/  IADD3 R22, PT, PT, R22, UR4, RZ ;  /* 0x0000000416167c10 */ /* 0x000fca000fffe0ff */
[----:B------:R-:W-:Y:S02]  /*4090*/  @P0 IADD3 R19, PT, PT, -R0, R19, RZ ;  /* 0x0000001300130210 */ /* 0x000fe40007ffe1ff */
[----:B------:R-:W-:Y:S02]  /*40a0*/  @P0 IADD3 R18, PT, PT, R18, 0x1, RZ ;  /* 0x0000000112120810 */ /* 0x000fe40007ffe0ff */
[----:B------:R-:W-:-:S13]  /*40b0*/  ISETP.GE.U32.AND P1, PT, R19, R0, PT ;  /* 0x000000001300720c */ /* 0x000fda0003f26070 */
[----:B------:R-:W-:Y:S02]  /*40c0*/  @P1 IADD3 R18, PT, PT, R18, 0x1, RZ ;  /* 0x0000000112121810 */ /* 0x000fe40007ffe0ff */
[----:B------:R-:W-:-:S04]  /*40d0*/  @!P2 LOP3.LUT R18, RZ, R0, RZ, 0x33, !PT ;  /* 0x00000000ff12a212 */ /* 0x000fc800078e33ff */
[----:B------:R-:W-:Y:S02]  /*40e0*/  LEA R21, R18, R21, 0x6 ;  /* 0x0000001512157211 */ /* 0x000fe400078e30ff */
[----:B------:R-:W-:-:S03]  /*40f0*/  LEA R23, R3, R18, 0x4 ;  /* 0x0000001203177211 */ /* 0x000fc600078e20ff */
[----:B------:R-:W0:Y:S02]  /*4100*/  LDS R25, [R21] ;  /* 0x0000000015197984 */ /* 0x000e240000000800 */
[----:B0-----:R-:W-:-:S05]  /*4110*/  VIADD R19, R25, 0x1800000 ;  /* 0x0180000019137836 */ /* 0x001fca0000000000 */
[----:B------:R-:W-:-:S04]  /*4120*/  LOP3.LUT R19, R19, 0x7f800000, RZ, 0xc0, !PT ;  /* 0x7f80000013137812 */ /* 0x000fc800078ec0ff */
[----:B------:R-:W-:-:S13]  /*4130*/  ISETP.GT.U32.AND P0, PT, R19, 0x1ffffff, PT ;  /* 0x01ffffff1300780c */ /* 0x000fda0003f04070 */
[----:B------:R-:W-:Y:S05]  /*4140*/  @P0 BRA `(.L_x_32) ;  /* 0x0000000000140947 */ /* 0x000fea0003800000 */
[----:B------:R-:W-:Y:S01]  /*4150*/  IMAD.MOV.U32 R18, RZ, RZ, R25 ;  /* 0x000000ffff127224 */ /* 0x000fe200078e0019 */
[----:B------:R-:W-:-:S07]  /*4160*/  MOV R24, 0x4180 ;  /* 0x0000418000187802 */ /* 0x000fce0000000f00 */
[----:B------:R-:W-:Y:S05]  /*4170*/  CALL.REL.NOINC `($__internal_1_$__cuda_sm20_rcp_rn_f32_slowpath) ;  /* 0x0000001400c07944 */ /* 0x000fea0003c00000 */
[----:B------:R-:W-:Y:S01]  /*4180*/  MOV R24, R25 ;  /* 0x0000001900187202 */ /* 0x000fe20000000f00 */
[----:B------:R-:W-:Y:S06]  /*4190*/  BRA `(.L_x_33) ;  /* 0x0000000000107947 */ /* 0x000fec0003800000 */
.L_x_32:
[----:B------:R-:W0:Y:S02]  /*41a0*/  MUFU.RCP R24, R25 ;  /* 0x0000001900187308 */ /* 0x000e240000001000 */
[----:B0-----:R-:W-:-:S04]  /*41b0*/  FFMA R18, R25, R24, -1 ;  /* 0xbf80000019127423 */ /* 0x001fc80000000018 */
[----:B------:R-:W-:-:S04]  /*41c0*/  FADD.FTZ R19, -R18, -RZ ;  /* 0x800000ff12137221 */ /* 0x000fc80000010100 */
[----:B------:R-:W-:-:S07]  /*41d0*/  FFMA R24, R24, R19, R24 ;  /* 0x0000001318187223 */ /* 0x000fce0000000018 */
.L_x_33:
[----:B------:R-:W0:Y:S01]  /*41e0*/  LDC.64 R18, c[0x0][0x388] ;  /* 0x0000e200ff127b82 */ /* 0x000e220000000a00 */
[----:B------:R-:W-:Y:S01]  /*41f0*/  IADD3 R27, PT, PT, R21, 0x4, RZ ;  /* 0x00000004151b7810 */ /* 0x000fe20007ffe0ff */
[----:B------:R-:W1:Y:S01]  /*4200*/  LDS R25, [R22+-0x20] ;  /* 0xffffe00016197984 */ /* 0x000e620000000800 */
[----:B0-----:R-:W-:-:S05]  /*4210*/  IMAD.WIDE.U32 R18, R23, 0x4, R18 ;  /* 0x0000000417127825 */ /* 0x001fca00078e0012 */
[----:B------:R-:W1:Y:S01]  /*4220*/  LDG.E R26, desc[UR8][R18.64] ;  /* 0x00000008121a7981 */ /* 0x000e62000c1e1900 */
[----:B------:R-:W-:-:S06]  /*4230*/  @P3 IMAD.MOV R27, RZ, RZ, R21 ;  /* 0x000000ffff1b3224 */ /* 0x000fcc00078e0215 */
[----:B------:R-:W0:Y:S01]  /*4240*/  LDS R27, [R27] ;  /* 0x000000001b1b7984 */ /* 0x000e220000000800 */
[----:B-1----:R-:W-:Y:S01]  /*4250*/  FFMA R25, R25, R24, R26 ;  /* 0x0000001819197223 */ /* 0x002fe2000000001a */
[----:B0-----:R-:W-:-:S04]  /*4260*/  IADD3 R24, PT, PT, R27, 0x1800000, RZ ;  /* 0x018000001b187810 */ /* 0x001fc80007ffe0ff */
[----:B------:R0:W-:Y:S01]  /*4270*/  STG.E desc[UR8][R18.64], R25 ;  /* 0x0000001912007986 */ /* 0x0001e2000c101908 */
[----:B------:R-:W-:-:S04]  /*4280*/  LOP3.LUT R24, R24, 0x7f800000, RZ, 0xc0, !PT ;  /* 0x7f80000018187812 */ /* 0x000fc800078ec0ff */
[----:B------:R-:W-:-:S13]  /*4290*/  ISETP.GT.U32.AND P0, PT, R24, 0x1ffffff, PT ;  /* 0x01ffffff1800780c */ /* 0x000fda0003f04070 */
[----:B0-----:R-:W-:Y:S05]  /*42a0*/  @P0 BRA `(.L_x_34) ;  /* 0x0000000000140947 */ /* 0x001fea0003800000 */
[----:B------:R-:W-:Y:S02]  /*42b0*/  MOV R18, R27 ;  /* 0x0000001b00127202 */ /* 0x000fe40000000f00 */
[----:B------:R-:W-:-:S07]  /*42c0*/  MOV R24, 0x42e0 ;  /* 0x000042e000187802 */ /* 0x000fce0000000f00 */
[----:B------:R-:W-:Y:S05]  /*42d0*/  CALL.REL.NOINC `($__internal_1_$__cuda_sm20_rcp_rn_f32_slowpath) ;  /* 0x0000001400687944 */ /* 0x000fea0003c00000 */
[----:B------:R-:W-:Y:S01]  /*42e0*/  IMAD.MOV.U32 R24, RZ, RZ, R25 ;  /* 0x000000ffff187224 */ /* 0x000fe200078e0019 */
[----:B------:R-:W-:Y:S06]  /*42f0*/  BRA `(.L_x_35) ;  /* 0x0000000000107947 */ /* 0x000fec0003800000 */
.L_x_34:
[----:B------:R-:W0:Y:S02]  /*4300*/  MUFU.RCP R24, R27 ;  /* 0x0000001b00187308 */ /* 0x000e240000001000 */
[----:B0-----:R-:W-:-:S04]  /*4310*/  FFMA R18, R27, R24, -1 ;  /* 0xbf8000001b127423 */ /* 0x001fc80000000018 */
[----:B------:R-:W-:-:S04]  /*4320*/  FADD.FTZ R19, -R18, -RZ ;  /* 0x800000ff12137221 */ /* 0x000fc80000010100 */
[----:B------:R-:W-:-:S07]  /*4330*/  FFMA R24, R24, R19, R24 ;  /* 0x0000001318187223 */ /* 0x000fce0000000018 */
.L_x_35:
[----:B------:R-:W0:Y:S01]  /*4340*/  LDC.64 R18, c[0x0][0x388] ;  /* 0x0000e200ff127b82 */ /* 0x000e220000000a00 */
[C---:B------:R-:W-:Y:S02]  /*4350*/  IADD3 R25, PT, PT, R23.reuse, 0x100, RZ ;  /* 0x0000010017197810 */ /* 0x040fe40007ffe0ff */
[----:B------:R-:W-:-:S05]  /*4360*/  @P3 IADD3 R25, PT, PT, R23, RZ, RZ ;  /* 0x000000ff17193210 */ /* 0x000fca0007ffe0ff */
[----:B0-----:R-:W-:Y:S02]  /*4370*/  IMAD.WIDE.U32 R18, R25, 0x4, R18 ;  /* 0x0000000419127825 */ /* 0x001fe400078e0012 */
[----:B------:R-:W0:Y:S04]  /*4380*/  LDS R25, [R22+-0x1c] ;  /* 0xffffe40016197984 */ /* 0x000e280000000800 */
[----:B------:R-:W0:Y:S01]  /*4390*/  LDG.E R26, desc[UR8][R18.64] ;  /* 0x00000008121a7981 */ /* 0x000e22000c1e1900 */
[----:B------:R-:W-:-:S06]  /*43a0*/  IMAD R27, R4, 0x4, R21 ;  /* 0x00000004041b7824 */ /* 0x000fcc00078e0215 */
[----:B------:R-:W1:Y:S01]  /*43b0*/  LDS R27, [R27] ;  /* 0x000000001b1b7984 */ /* 0x000e620000000800 */
[----:B0-----:R-:W-:Y:S01]  /*43c0*/  FFMA R25, R25, R24, R26 ;  /* 0x0000001819197223 */ /* 0x001fe2000000001a */
[----:B-1----:R-:W-:-:S04]  /*43d0*/  IADD3 R24, PT, PT, R27, 0x1800000, RZ ;  /* 0x018000001b187810 */ /* 0x002fc80007ffe0ff */
        /* <DEDUP_REMOVED lines=9> */
.L_x_36:
[----:B------:R-:W0:Y:S02]  /*4470*/  MUFU.RCP R24, R27 ;  /* 0x0000001b00187308 */ /* 0x000e240000001000 */
[----:B0-----:R-:W-:-:S04]  /*4480*/  FFMA R18, R27, R24, -1 ;  /* 0xbf8000001b127423 */ /* 0x001fc80000000018 */
[----:B------:R-:W-:-:S04]  /*4490*/  FADD.FTZ R19, -R18, -RZ ;  /* 0x800000ff12137221 */ /* 0x000fc80000010100 */
[----:B------:R-:W-:-:S07]  /*44a0*/  FFMA R24, R24, R19, R24 ;  /* 0x0000001318187223 */ /* 0x000fce0000000018 */
.L_x_37:
[----:B------:R-:W0:Y:S01]  /*44b0*/  LDC.64 R18, c[0x0][0x388] ;  /* 0x0000e200ff127b82 */ /* 0x000e220000000a00 */
[----:B------:R-:W-:-:S05]  /*44c0*/  LEA R25, R4, R23, 0x8 ;  /* 0x0000001704197211 */ /* 0x000fca00078e40ff */
[----:B0-----:R-:W-:Y:S01]  /*44d0*/  IMAD.WIDE.U32 R18, R25, 0x4, R18 ;  /* 0x0000000419127825 */ /* 0x001fe200078e0012 */
[----:B------:R-:W-:Y:S01]  /*44e0*/  LEA R27, R5, R21, 0x2 ;  /* 0x00000015051b7211 */ /* 0x000fe200078e10ff */
[----:B------:R-:W0:Y:S04]  /*44f0*/  LDS R25, [R22+-0x18] ;  /* 0xffffe80016197984 */ /* 0x000e280000000800 */
[----:B------:R-:W0:Y:S04]  /*4500*/  LDG.E R26, desc[UR8][R18.64] ;  /* 0x00000008121a7981 */ /* 0x000e28000c1e1900 */
[----:B------:R-:W1:Y:S01]  /*4510*/  LDS R27, [R27] ;  /* 0x000000001b1b7984 */ /* 0x000e620000000800 */
[----:B0-----:R-:W-:Y:S01]  /*4520*/  FFMA R25, R25, R24, R26 ;  /* 0x0000001819197223 */ /* 0x001fe2000000001a */
[----:B-1----:R-:W-:-:S04]  /*4530*/  VIADD R24, R27, 0x1800000 ;  /* 0x018000001b187836 */ /* 0x002fc80000000000 */
[----:B------:R0:W-:Y:S01]  /*4540*/  STG.E desc[UR8][R18.64], R25 ;  /* 0x0000001912007986 */ /* 0x0001e2000c101908 */
[----:B------:R-:W-:-:S04]  /*4550*/  LOP3.LUT R24, R24, 0x7f800000, RZ, 0xc0, !PT ;  /* 0x7f80000018187812 */ /* 0x000fc800078ec0ff */
[----:B------:R-:W-:-:S13]  /*4560*/  ISETP.GT.U32.AND P0, PT, R24, 0x1ffffff, PT ;  /* 0x01ffffff1800780c */ /* 0x000fda0003f04070 */
[----:B0-----:R-:W-:Y:S05]  /*4570*/  @P0 BRA `(.L_x_38) ;  /* 0x0000000000140947 */ /* 0x001fea0003800000 */
[----:B------:R-:W-:Y:S02]  /*4580*/  MOV R18, R27 ;  /* 0x0000001b00127202 */ /* 0x000fe40000000f00 */
[----:B------:R-:W-:-:S07]  /*4590*/  MOV R24, 0x45b0 ;  /* 0x000045b000187802 */ /* 0x000fce0000000f00 */
[----:B------:R-:W-:Y:S05]  /*45a0*/  CALL.REL.NOINC `($__internal_1_$__cuda_sm20_rcp_rn_f32_slowpath) ;  /* 0x0000001000b47944 */ /* 0x000fea0003c00000 */
[----:B------:R-:W-:Y:S01]  /*45b0*/  MOV R24, R25 ;  /* 0x0000001900187202 */ /* 0x000fe20000000f00 */
[----:B------:R-:W-:Y:S06]  /*45c0*/  BRA `(.L_x_39) ;  /* 0x0000000000107947 */ /* 0x000fec0003800000 */
.L_x_38:
[----:B------:R-:W0:Y:S02]  /*45d0*/  MUFU.RCP R24, R27 ;  /* 0x0000001b00187308 */ /* 0x000e240000001000 */
[----:B0-----:R-:W-:-:S04]  /*45e0*/  FFMA R18, R27, R24, -1 ;  /* 0xbf8000001b127423 */ /* 0x001fc80000000018 */
[----:B------:R-:W-:-:S04]  /*45f0*/  FADD.FTZ R19, -R18, -RZ ;  /* 0x800000ff12137221 */ /* 0x000fc80000010100 */
[----:B------:R-:W-:-:S07]  /*4600*/  FFMA R24, R24, R19, R24 ;  /* 0x0000001318187223 */ /* 0x000fce0000000018 */
.L_x_39:
[----:B------:R-:W0:Y:S01]  /*4610*/  LDC.64 R18, c[0x0][0x388] ;  /* 0x0000e200ff127b82 */ /* 0x000e220000000a00 */
[----:B------:R-:W-:-:S04]  /*4620*/  IMAD R25, R5, 0x100, R23 ;  /* 0x0000010005197824 */ /* 0x000fc800078e0217 */
[----:B0-----:R-:W-:Y:S01]  /*4630*/  IMAD.WIDE.U32 R18, R25, 0x4, R18 ;  /* 0x0000000419127825 */ /* 0x001fe200078e0012 */
[----:B------:R-:W-:Y:S01]  /*4640*/  LEA R27, R6, R21, 0x2 ;  /* 0x00000015061b7211 */ /* 0x000fe200078e10ff */
[----:B------:R-:W0:Y:S04]  /*4650*/  LDS R25, [R22+-0x14] ;  /* 0xffffec0016197984 */ /* 0x000e280000000800 */
[----:B------:R-:W0:Y:S04]  /*4660*/  LDG.E R26, desc[UR8][R18.64] ;  /* 0x00000008121a7981 */ /* 0x000e28000c1e1900 */
[----:B------:R-:W1:Y:S01]  /*4670*/  LDS R27, [R27] ;  /* 0x000000001b1b7984 */ /* 0x000e620000000800 */
[----:B0-----:R-:W-:Y:S01]  /*4680*/  FFMA R25, R25, R24, R26 ;  /* 0x0000001819197223 */ /* 0x001fe2000000001a */
[----:B-1----:R-:W-:-:S04]  /*4690*/  IADD3 R24, PT, PT, R27, 0x1800000, RZ ;  /* 0x018000001b187810 */ /* 0x002fc80007ffe0ff */
[----:B------:R0:W-:Y:S01]  /*46a0*/  STG.E desc[UR8][R18.64], R25 ;  /* 0x0000001912007986 */ /* 0x0001e2000c101908 */
[----:B------:R-:W-:-:S04]  /*46b0*/  LOP3.LUT R24, R24, 0x7f800000, RZ, 0xc0, !PT ;  /* 0x7f80000018187812 */ /* 0x000fc800078ec0ff */
[----:B------:R-:W-:-:S13]  /*46c0*/  ISETP.GT.U32.AND P0, PT, R24, 0x1ffffff, PT ;  /* 0x01ffffff1800780c */ /* 0x000fda0003f04070 */
[----:B0-----:R-:W-:Y:S05]  /*46d0*/  @P0 BRA `(.L_x_40) ;  /* 0x0000000000140947 */ /* 0x001fea0003800000 */
[----:B------:R-:W-:Y:S01]  /*46e0*/  IMAD.MOV.U32 R18, RZ, RZ, R27 ;  /* 0x000000ffff127224 */ /* 0x000fe200078e001b */
[----:B------:R-:W-:-:S07]  /*46f0*/  MOV R24, 0x4710 ;  /* 0x0000471000187802 */ /* 0x000fce0000000f00 */
[----:B------:R-:W-:Y:S05]  /*4700*/  CALL.REL.NOINC `($__internal_1_$__cuda_sm20_rcp_rn_f32_slowpath) ;  /* 0x00000010005c7944 */ /* 0x000fea0003c00000 */
[----:B------:R-:W-:Y:S01]  /*4710*/  MOV R24, R25 ;  /* 0x0000001900187202 */ /* 0x000fe20000000f00 */
[----:B------:R-:W-:Y:S06]  /*4720*/  BRA `(.L_x_41) ;  /* 0x0000000000107947 */ /* 0x000fec0003800000 */
.L_x_40:
[----:B------:R-:W0:Y:S02]  /*4730*/  MUFU.RCP R24, R27 ;  /* 0x0000001b00187308 */ /* 0x000e240000001000 */
[----:B0-----:R-:W-:-:S04]  /*4740*/  FFMA R18, R27, R24, -1 ;  /* 0xbf8000001b127423 */ /* 0x001fc80000000018 */
[----:B------:R-:W-:-:S04]  /*4750*/  FADD.FTZ R19, -R18, -RZ ;  /* 0x800000ff12137221 */ /* 0x000fc80000010100 */
[----:B------:R-:W-:-:S07]  /*4760*/  FFMA R24, R24, R19, R24 ;  /* 0x0000001318187223 */ /* 0x000fce0000000018 */
.L_x_41:
[----:B------:R-:W0:Y:S01]  /*4770*/  LDC.64 R18, c[0x0][0x388] ;  /* 0x0000e200ff127b82 */ /* 0x000e220000000a00 */
[----:B------:R-:W-:-:S05]  /*4780*/  LEA R25, R6, R23, 0x8 ;  /* 0x0000001706197211 */ /* 0x000fca00078e40ff */
        /* <DEDUP_REMOVED lines=16> */
.L_x_42:
[----:B------:R-:W0:Y:S02]  /*4890*/  MUFU.RCP R24, R27 ;  /* 0x0000001b00187308 */ /* 0x000e240000001000 */
[----:B0-----:R-:W-:-:S04]  /*48a0*/  FFMA R18, R27, R24, -1 ;  /* 0xbf8000001b127423 */ /* 0x001fc80000000018 */
[----:B------:R-:W-:-:S04]  /*48b0*/  FADD.FTZ R19, -R18, -RZ ;  /* 0x800000ff12137221 */ /* 0x000fc80000010100 */
[----:B------:R-:W-:-:S07]  /*48c0*/  FFMA R24, R24, R19, R24 ;  /* 0x0000001318187223 */ /* 0x000fce0000000018 */
.L_x_43:
        /* <DEDUP_REMOVED lines=18> */
.L_x_44:
[----:B------:R-:W0:Y:S02]  /*49f0*/  MUFU.RCP R24, R27 ;  /* 0x0000001b00187308 */ /* 0x000e240000001000 */
[----:B0-----:R-:W-:-:S04]  /*4a00*/  FFMA R18, R27, R24, -1 ;  /* 0xbf8000001b127423 */ /* 0x001fc80000000018 */
[----:B------:R-:W-:-:S04]  /*4a10*/  FADD.FTZ R19, -R18, -RZ ;  /* 0x800000ff12137221 */ /* 0x000fc80000010100 */
[----:B------:R-:W-:-:S07]  /*4a20*/  FFMA R24, R24, R19, R24 ;  /* 0x0000001318187223 */ /* 0x000fce0000000018 */
.L_x_45:
        /* <DEDUP_REMOVED lines=18> */
.L_x_46:
[----:B------:R-:W0:Y:S02]  /*4b50*/  MUFU.RCP R24, R27 ;  /* 0x0000001b00187308 */ /* 0x000e240000001000 */
[----:B0-----:R-:W-:-:S04]  /*4b60*/  FFMA R18, R27, R24, -1 ;  /* 0xbf8000001b127423 */ /* 0x001fc80000000018 */
[----:B------:R-:W-:-:S04]  /*4b70*/  FADD.FTZ R19, -R18, -RZ ;  /* 0x800000ff12137221 */ /* 0x000fc80000010100 */
[----:B------:R-:W-:-:S07]  /*4b80*/  FFMA R24, R24, R19, R24 ;  /* 0x0000001318187223 */ /* 0x000fce0000000018 */
.L_x_47:
        /* <DEDUP_REMOVED lines=18> */
.L_x_48:
[----:B------:R-:W0:Y:S02]  /*4cb0*/  MUFU.RCP R24, R27 ;  /* 0x0000001b00187308 */ /* 0x000e240000001000 */
[----:B0-----:R-:W-:-:S04]  /*4cc0*/  FFMA R18, R27, R24, -1 ;  /* 0xbf8000001b127423 */ /* 0x001fc80000000018 */
[----:B------:R-:W-:-:S04]  /*4cd0*/  FADD.FTZ R19, -R18, -RZ ;  /* 0x800000ff12137221 */ /* 0x000fc80000010100 */
[----:B------:R-:W-:-:S07]  /*4ce0*/  FFMA R24, R24, R19, R24 ;  /* 0x0000001318187223 */ /* 0x000fce0000000018 */
.L_x_49:
[----:B------:R-:W0:Y:S01]  /*4cf0*/  LDC.64 R18, c[0x0][0x388] ;  /* 0x0000e200ff127b82 */ /* 0x000e220000000a00 */
[----:B------:R-:W-:-:S05]  /*4d00*/  LEA R25, R10, R23, 0x8 ;  /* 0x000000170a197211 */ /* 0x000fca00078e40ff */
[----:B0-----:R-:W-:Y:S01]  /*4d10*/  IMAD.WIDE.U32 R18, R25, 0x4, R18 ;  /* 0x0000000419127825 */ /* 0x001fe200078e0012 */
[----:B------:R-:W-:Y:S01]  /*4d20*/  LEA R27, R11, R21, 0x2 ;  /* 0x000000150b1b7211 */ /* 0x000fe200078e10ff */
[----:B------:R-:W0:Y:S04]  /*4d30*/  LDS R25, [R22] ;  /* 0x0000000016197984 */ /* 0x000e280000000800 */
        /* <DEDUP_REMOVED lines=13> */
.L_x_50:
[----:B------:R-:W0:Y:S02]  /*4e10*/  MUFU.RCP R24, R27 ;  /* 0x0000001b00187308 */ /* 0x000e240000001000 */
[----:B0-----:R-:W-:-:S04]  /*4e20*/  FFMA R18, R27, R24, -1 ;  /* 0xbf8000001b127423 */ /* 0x001fc80000000018 */
[----:B------:R-:W-:-:S04]  /*4e30*/  FADD.FTZ R19, -R18, -RZ ;  /* 0x800000ff12137221 */ /* 0x000fc80000010100 */
[----:B------:R-:W-:-:S07]  /*4e40*/  FFMA R24, R24, R19, R24 ;  /* 0x0000001318187223 */ /* 0x000fce0000000018 */
.L_x_51:
[----:B------:R-:W0:Y:S01]  /*4e50*/  LDC.64 R18, c[0x0][0x388] ;  /* 0x0000e200ff127b82 */ /* 0x000e220000000a00 */
[----:B------:R-:W-:-:S04]  /*4e60*/  IMAD R25, R11, 0x100, R23 ;  /* 0x000001000b197824 */ /* 0x000fc800078e0217 */
[----:B0-----:R-:W-:Y:S01]  /*4e70*/  IMAD.WIDE.U32 R18, R25, 0x4, R18 ;  /* 0x0000000419127825 */ /* 0x001fe200078e0012 */
[----:B------:R-:W-:Y:S01]  /*4e80*/  LEA R27, R12, R21, 0x2 ;  /* 0x000000150c1b7211 */ /* 0x000fe200078e10ff */
[----:B------:R-:W0:Y:S04]  /*4e90*/  LDS R25, [R22+0x4] ;  /* 0x0000040016197984 */ /* 0x000e280000000800 */
        /* <DEDUP_REMOVED lines=13> */
.L_x_52:
[----:B------:R-:W0:Y:S02]  /*4f70*/  MUFU.RCP R24, R27 ;  /* 0x0000001b00187308 */ /* 0x000e240000001000 */
[----:B0-----:R-:W-:-:S04]  /*4f80*/  FFMA R18, R27, R24, -1 ;  /* 0xbf8000001b127423 */ /* 0x001fc80000000018 */
[----:B------:R-:W-:-:S04]  /*4f90*/  FADD.FTZ R19, -R18, -RZ ;  /* 0x800000ff12137221 */ /* 0x000fc80000010100 */
[----:B------:R-:W-:-:S07]  /*4fa0*/  FFMA R24, R24, R19, R24 ;  /* 0x0000001318187223 */ /* 0x000fce0000000018 */
.L_x_53:
[----:B------:R-:W0:Y:S01]  /*4fb0*/  LDC.64 R18, c[0x0][0x388] ;  /* 0x0000e200ff127b82 */ /* 0x000e220000000a00 */
[----:B------:R-:W-:-:S05]  /*4fc0*/  LEA R25, R12, R23, 0x8 ;  /* 0x000000170c197211 */ /* 0x000fca00078e40ff */
[----:B0-----:R-:W-:Y:S02]  /*4fd0*/  IMAD.WIDE.U32 R18, R25, 0x4, R18 ;  /* 0x0000000419127825 */ /* 0x001fe400078e0012 */
[----:B------:R-:W0:Y:S04]  /*4fe0*/  LDS R25, [R22+0x8] ;  /* 0x0000080016197984 */ /* 0x000e280000000800 */
        /* <DEDUP_REMOVED lines=14> */
.L_x_54:
[----:B------:R-:W0:Y:S02]  /*50d0*/  MUFU.RCP R24, R27 ;  /* 0x0000001b00187308 */ /* 0x000e240000001000 */
[----:B0-----:R-:W-:-:S04]  /*50e0*/  FFMA R18, R27, R24, -1 ;  /* 0xbf8000001b127423 */ /* 0x001fc80000000018 */
[----:B------:R-:W-:-:S04]  /*50f0*/  FADD.FTZ R19, -R18, -RZ ;  /* 0x800000ff12137221 */ /* 0x000fc80000010100 */
[----:B------:R-:W-:-:S07]  /*5100*/  FFMA R24, R24, R19, R24 ;  /* 0x0000001318187223 */ /* 0x000fce0000000018 */
.L_x_55:
[----:B------:R-:W0:Y:S01]  /*5110*/  LDC.64 R18, c[0x0][0x388] ;  /* 0x0000e200ff127b82 */ /* 0x000e220000000a00 */
[----:B------:R-:W-:-:S05]  /*5120*/  LEA R25, R13, R23, 0x8 ;  /* 0x000000170d197211 */ /* 0x000fca00078e40ff */
[----:B0-----:R-:W-:Y:S01]  /*5130*/  IMAD.WIDE.U32 R18, R25, 0x4, R18 ;  /* 0x0000000419127825 */ /* 0x001fe200078e0012 */
[----:B------:R-:W-:Y:S01]  /*5140*/  LEA R27, R14, R21, 0x2 ;  /* 0x000000150e1b7211 */ /* 0x000fe200078e10ff */
[----:B------:R-:W0:Y:S04]  /*5150*/  LDS R25, [R22+0xc] ;  /* 0x00000c0016197984 */ /* 0x000e280000000800 */
        /* <DEDUP_REMOVED lines=13> */
.L_x_56:
[----:B------:R-:W0:Y:S02]  /*5230*/  MUFU.RCP R24, R27 ;  /* 0x0000001b00187308 */ /* 0x000e240000001000 */
[----:B0-----:R-:W-:-:S04]  /*5240*/  FFMA R18, R27, R24, -1 ;  /* 0xbf8000001b127423 */ /* 0x001fc80000000018 */
[----:B------:R-:W-:-:S04]  /*5250*/  FADD.FTZ R19, -R18, -RZ ;  /* 0x800000ff12137221 */ /* 0x000fc80000010100 */
[----:B------:R-:W-:-:S07]  /*5260*/  FFMA R24, R24, R19, R24 ;  /* 0x0000001318187223 */ /* 0x000fce0000000018 */
.L_x_57:
        /* <DEDUP_REMOVED lines=18> */
.L_x_58:
[----:B------:R-:W0:Y:S02]  /*5390*/  MUFU.RCP R24, R27 ;  /* 0x0000001b00187308 */ /* 0x000e240000001000 */
[----:B0-----:R-:W-:-:S04]  /*53a0*/  FFMA R18, R27, R24, -1 ;  /* 0xbf8000001b127423 */ /* 0x001fc80000000018 */
[----:B------:R-:W-:-:S04]  /*53b0*/  FADD.FTZ R19, -R18, -RZ ;  /* 0x800000ff12137221 */ /* 0x000fc80000010100 */
[----:B------:R-:W-:-:S07]  /*53c0*/  FFMA R24, R24, R19, R24 ;  /* 0x0000001318187223 */ /* 0x000fce0000000018 */
.L_x_59:
        /* <DEDUP_REMOVED lines=18> */
.L_x_60:
[----:B------:R-:W0:Y:S02]  /*54f0*/  MUFU.RCP R24, R27 ;  /* 0x0000001b00187308 */ /* 0x000e240000001000 */
[----:B0-----:R-:W-:-:S04]  /*5500*/  FFMA R18, R27, R24, -1 ;  /* 0xbf8000001b127423 */ /* 0x001fc80000000018 */
[----:B------:R-:W-:-:S04]  /*5510*/  FADD.FTZ R19, -R18, -RZ ;  /* 0x800000ff12137221 */ /* 0x000fc80000010100 */
[----:B------:R-:W-:-:S07]  /*5520*/  FFMA R24, R24, R19, R24 ;  /* 0x0000001318187223 */ /* 0x000fce0000000018 */
.L_x_61:
        /* <DEDUP_REMOVED lines=18> */
.L_x_62:
[----:B------:R-:W0:Y:S02]  /*5650*/  MUFU.RCP R21, R28 ;  /* 0x0000001c00157308 */ /* 0x000e240000001000 */
[----:B0-----:R-:W-:-:S04]  /*5660*/  FFMA R18, R28, R21, -1 ;  /* 0xbf8000001c127423 */ /* 0x001fc80000000015 */
[----:B------:R-:W-:-:S04]  /*5670*/  FADD.FTZ R18, -R18, -RZ ;  /* 0x800000ff12127221 */ /* 0x000fc80000010100 */
[----:B------:R-:W-:-:S07]  /*5680*/  FFMA R21, R21, R18, R21 ;  /* 0x0000001215157223 */ /* 0x000fce0000000015 */
.L_x_63:
[----:B------:R-:W0:Y:S01]  /*5690*/  LDC.64 R18, c[0x0][0x388] ;  /* 0x0000e200ff127b82 */ /* 0x000e220000000a00 */
[----:B------:R-:W-:Y:S01]  /*56a0*/  IMAD R23, R17, 0x100, R23 ;  /* 0x0000010011177824 */ /* 0x000fe200078e0217 */
[----:B------:R-:W1:Y:S03]  /*56b0*/  LDS R22, [R22+0x1c] ;  /* 0x00001c0016167984 */ /* 0x000e660000000800 */
[----:B0-----:R-:W-:-:S05]  /*56c0*/  IMAD.WIDE.U32 R18, R23, 0x4, R18 ;  /* 0x0000000417127825 */ /* 0x001fca00078e0012 */
[----:B------:R-:W1:Y:S01]  /*56d0*/  LDG.E R23, desc[UR8][R18.64] ;  /* 0x0000000812177981 */ /* 0x000e62000c1e1900 */
[----:B------:R-:W-:Y:S01]  /*56e0*/  UIADD3 UR4, UPT, UPT, UR4, 0x40, URZ ;  /* 0x0000004004047890 */ /* 0x000fe2000fffe0ff */
[----:B------:R-:W-:-:S03]  /*56f0*/  IADD3 R20, PT, PT, R20, 0x1, RZ ;  /* 0x0000000114147810 */ /* 0x000fc60007ffe0ff */
[----:B------:R-:W-:Y:S01]  /*5700*/  UISETP.NE.AND UP0, UPT, UR4, 0x420, UPT ;  /* 0x000004200400788c */ /* 0x000fe2000bf05270 */
[----:B-1----:R-:W-:-:S05]  /*5710*/  FFMA R21, R22, R21, R23 ;  /* 0x0000001516157223 */ /* 0x002fca0000000017 */
[----:B------:R0:W-:Y:S03]  /*5720*/  STG.E desc[UR8][R18.64], R21 ;  /* 0x0000001512007986 */ /* 0x0001e6000c101908 */
[----:B------:R-:W-:Y:S05]  /*5730*/  BRA.U UP0, `(.L_x_64) ;  /* 0xffffffe900047547 */ /* 0x000fea000b83ffff */
[----:B------:R-:W-:Y:S05]  /*5740*/  EXIT ;  /* 0x000000000000794d */ /* 0x000fea0003800000 */
        .weak           $__internal_0_$__cuda_sm20_div_u16
        .type           $__internal_0_$__cuda_sm20_div_u16,@function
        .size           $__internal_0_$__cuda_sm20_div_u16,($__internal_1_$__cuda_sm20_rcp_rn_f32_slowpath - $__internal_0_$__cuda_sm20_div_u16)
$__internal_0_$__cuda_sm20_div_u16:
[----:B------:R-:W0:Y:S01]  /*5750*/  I2F.U16 R2, R0 ;  /* 0x0000000000027306 */ /* 0x000e220000101000 */
[----:B------:R-:W-:Y:S01]  /*5760*/  HFMA2 R6, -RZ, RZ, 15, 0 ;  /* 0x4b800000ff067431 */ /* 0x000fe200000001ff */
[C---:B0-----:R-:W-:Y:S02]  /*5770*/  FSETP.GEU.AND P1, PT, |R2|.reuse, 1.175494350822287508e-38, PT ;  /* 0x008000000200780b */ /* 0x041fe40003f2e200 */
[----:B------:R-:W-:Y:S02]  /*5780*/  FSETP.GT.AND P0, PT, |R2|, 8.50705917302346158658e+37, PT ;  /* 0x7e8000000200780b */ /* 0x000fe40003f04200 */
[----:B------:R-:W-:-:S04]  /*5790*/  FSEL R6, R6, 1, !P1 ;  /* 0x3f80000006067808 */ /* 0x000fc80004800000 */
[----:B------:R-:W-:Y:S02]  /*57a0*/  FSEL R7, R6, 0.25, !P0 ;  /* 0x3e80000006077808 */ /* 0x000fe40004000000 */
[----:B------:R-:W-:Y:S02]  /*57b0*/  ISETP.NE.U32.AND P0, PT, R0, RZ, PT ;  /* 0x000000ff0000720c */ /* 0x000fe40003f05070 */
[----:B------:R-:W-:Y:S01]  /*57c0*/  MOV R6, R10 ;  /* 0x0000000a00067202 */ /* 0x000fe20000000f00 */
[----:B------:R-:W-:Y:S01]  /*57d0*/  FMUL R8, R2, R7 ;  /* 0x0000000702087220 */ /* 0x000fe20000400000 */
[----:B------:R-:W-:-:S05]  /*57e0*/  I2FP.F32.U32.RZ R2, 0x10 ;  /* 0x0000001000027845 */ /* 0x000fca000020d000 */
[----:B------:R-:W0:Y:S02]  /*57f0*/  MUFU.RCP R8, R8 ;  /* 0x0000000800087308 */ /* 0x000e240000001000 */
[----:B0-----:R-:W-:-:S04]  /*5800*/  FMUL R7, R7, R8 ;  /* 0x0000000807077220 */ /* 0x001fc80000400000 */
[----:B------:R-:W-:-:S04]  /*5810*/  VIADD R7, R7, 0x2 ;  /* 0x0000000207077836 */ /* 0x000fc80000000000 */
[----:B------:R-:W-:Y:S01]  /*5820*/  FMUL.RZ R9, R2, R7 ;  /* 0x0000000702097220 */ /* 0x000fe2000040c000 */
[----:B------:R-:W-:-:S05]  /*5830*/  IMAD.MOV.U32 R7, RZ, RZ, 0x0 ;  /* 0x00000000ff077424 */ /* 0x000fca00078e00ff */
[----:B------:R-:W0:Y:S02]  /*5840*/  F2I.U32.TRUNC.NTZ R9, R9 ;  /* 0x0000000900097305 */ /* 0x000e24000020f000 */
[----:B0-----:R-:W-:Y:S02]  /*5850*/  LOP3.LUT R2, R9, 0xffff, RZ, 0xc0, !PT ;  /* 0x0000ffff09027812 */ /* 0x001fe400078ec0ff */
[----:B------:R-:W-:Y:S01]  /*5860*/  @!P0 MOV R2, 0xffffffff ;  /* 0xffffffff00028802 */ /* 0x000fe20000000f00 */
[----:B------:R-:W-:Y:S06]  /*5870*/  RET.REL.NODEC R6 `(_Z8myKernelPKfPfS0_iif) ;  /* 0xffffffa406e07950 */ /* 0x000fec0003c3ffff */
        .weak           $__internal_1_$__cuda_sm20_rcp_rn_f32_slowpath
        .type           $__internal_1_$__cuda_sm20_rcp_rn_f32_slowpath,@function
        .size           $__internal_1_$__cuda_sm20_rcp_rn_f32_slowpath,($__internal_2_$__cuda_sm3x_div_rn_noftz_f32_slowpath - $__internal_1_$__cuda_sm20_rcp_rn_f32_slowpath)
$__internal_1_$__cuda_sm20_rcp_rn_f32_slowpath:
[----:B------:R-:W-:-:S04]  /*5880*/  SHF.L.U32 R19, R18, 0x1, RZ ;  /* 0x0000000112137819 */ /* 0x000fc800000006ff */
[----:B------:R-:W-:-:S04]  /*5890*/  SHF.R.U32.HI R19, RZ, 0x18, R19 ;  /* 0x00000018ff137819 */ /* 0x000fc80000011613 */
[----:B------:R-:W-:-:S13]  /*58a0*/  ISETP.NE.U32.AND P0, PT, R19, RZ, PT ;  /* 0x000000ff1300720c */ /* 0x000fda0003f05070 */
[----:B------:R-:W-:Y:S05]  /*58b0*/  @P0 BRA `(.L_x_65) ;  /* 0x00000000002c0947 */ /* 0x000fea0003800000 */
[----:B------:R-:W-:-:S04]  /*58c0*/  SHF.L.U32 R19, R18, 0x1, RZ ;  /* 0x0000000112137819 */ /* 0x000fc800000006ff */
[----:B------:R-:W-:-:S13]  /*58d0*/  ISETP.NE.AND P0, PT, R19, RZ, PT ;  /* 0x000000ff1300720c */ /* 0x000fda0003f05270 */
[----:B------:R0:W1:Y:S01]  /*58e0*/  @!P0 MUFU.RCP R19, R18 ;  /* 0x0000001200138308 */ /* 0x0000620000001000 */
[----:B------:R-:W-:Y:S05]  /*58f0*/  @!P0 BRA `(.L_x_66) ;  /* 0x0000000000a48947 */ /* 0x000fea0003800000 */
[----:B------:R-:W-:-:S04]  /*5900*/  FFMA R25, R18, 1.84467440737095516160e+19, RZ ;  /* 0x5f80000012197823 */ /* 0x000fc800000000ff */
[----:B0-----:R-:W1:Y:S02]  /*5910*/  MUFU.RCP R18, R25 ;  /* 0x0000001900127308 */ /* 0x001e640000001000 */
[----:B-1----:R-:W-:-:S04]  /*5920*/  FFMA R19, R25, R18, -1 ;  /* 0xbf80000019137423 */ /* 0x002fc80000000012 */
[----:B------:R-:W-:-:S04]  /*5930*/  FADD.FTZ R19, -R19, -RZ ;  /* 0x800000ff13137221 */ /* 0x000fc80000010100 */
[----:B------:R-:W-:-:S04]  /*5940*/  FFMA R18, R18, R19, R18 ;  /* 0x0000001312127223 */ /* 0x000fc80000000012 */
[----:B------:R-:W-:Y:S01]  /*5950*/  FFMA R19, R18, 1.84467440737095516160e+19, RZ ;  /* 0x5f80000012137823 */ /* 0x000fe200000000ff */
[----:B------:R-:W-:Y:S06]  /*5960*/  BRA `(.L_x_66) ;  /* 0x0000000000887947 */ /* 0x000fec0003800000 */
.L_x_65:
[----:B------:R-:W-:-:S05]  /*5970*/  VIADD R25, R19, 0xffffff03 ;  /* 0xffffff0313197836 */ /* 0x000fca0000000000 */
[----:B------:R-:W-:-:S13]  /*5980*/  ISETP.GT.U32.AND P0, PT, R25, 0x1, PT ;  /* 0x000000011900780c */ /* 0x000fda0003f04070 */
[----:B------:R-:W-:Y:S05]  /*5990*/  @P0 BRA `(.L_x_67) ;  /* 0x0000000000780947 */ /* 0x000fea0003800000 */
[----:B------:R-:W-:Y:S01]  /*59a0*/  LOP3.LUT R26, R18, 0x7fffff, RZ, 0xc0, !PT ;  /* 0x007fffff121a7812 */ /* 0x000fe200078ec0ff */
[----:B------:R-:W-:Y:S01]  /*59b0*/  HFMA2 R30, -RZ, RZ, 0, 1.78813934326171875e-07 ;  /* 0x00000003ff1e7431 */ /* 0x000fe200000001ff */
[----:B------:R-:W-:Y:S02]  /*59c0*/  IADD3 R19, PT, PT, R19, -0xfc, RZ ;  /* 0xffffff0413137810 */ /* 0x000fe40007ffe0ff */
[----:B------:R-:W-:-:S04]  /*59d0*/  LOP3.LUT R26, R26, 0x3f800000, RZ, 0xfc, !PT ;  /* 0x3f8000001a1a7812 */ /* 0x000fc800078efcff */
[----:B------:R-:W0:Y:S01]  /*59e0*/  MUFU.RCP R27, R26 ;  /* 0x0000001a001b7308 */ /* 0x000e220000001000 */
[----:B------:R-:W-:Y:S01]  /*59f0*/  SHF.L.U32 R31, R30, R25, RZ ;  /* 0x000000191e1f7219 */ /* 0x000fe200000006ff */
[----:B0-----:R-:W-:-:S04]  /*5a00*/  FFMA R28, R26, R27, -1 ;  /* 0xbf8000001a1c7423 */ /* 0x001fc8000000001b */
[----:B------:R-:W-:-:S04]  /*5a10*/  FADD.FTZ R28, -R28, -RZ ;  /* 0x800000ff1c1c7221 */ /* 0x000fc80000010100 */
[CCC-:B------:R-:W-:Y:S01]  /*5a20*/  FFMA.RM R29, R27.reuse, R28.reuse, R27.reuse ;  /* 0x0000001c1b1d7223 */ /* 0x1c0fe2000000401b */
[----:B------:R-:W-:-:S04]  /*5a30*/  FFMA.RP R28, R27, R28, R27 ;  /* 0x0000001c1b1c7223 */ /* 0x000fc8000000801b */
[C---:B------:R-:W-:Y:S02]  /*5a40*/  LOP3.LUT R27, R29.reuse, 0x7fffff, RZ, 0xc0, !PT ;  /* 0x007fffff1d1b7812 */ /* 0x040fe400078ec0ff */
[----:B------:R-:W-:Y:S02]  /*5a50*/  FSETP.NEU.FTZ.AND P0, PT, R29, R28, PT ;  /* 0x0000001c1d00720b */ /* 0x000fe40003f1d000 */
[----:B------:R-:W-:Y:S02]  /*5a60*/  LOP3.LUT R28, R27, 0x800000, RZ, 0xfc, !PT ;  /* 0x008000001b1c7812 */ /* 0x000fe400078efcff */
[----:B------:R-:W-:Y:S02]  /*5a70*/  SEL R27, RZ, 0xffffffff, !P0 ;  /* 0xffffffffff1b7807 */ /* 0x000fe40004000000 */
[----:B------:R-:W-:Y:S02]  /*5a80*/  LOP3.LUT R26, R31, R28, RZ, 0xc0, !PT ;  /* 0x0000001c1f1a7212 */ /* 0x000fe400078ec0ff */
[----:B------:R-:W-:-:S02]  /*5a90*/  IADD3 R27, PT, PT, -R27, RZ, RZ ;  /* 0x000000ff1b1b7210 */ /* 0x000fc40007ffe1ff */
[-C--:B------:R-:W-:Y:S02]  /*5aa0*/  SHF.R.U32.HI R26, RZ, R25.reuse, R26 ;  /* 0x00000019ff1a7219 */ /* 0x080fe4000001161a */
[--C-:B------:R-:W-:Y:S02]  /*5ab0*/  LOP3.LUT P1, RZ, R27, R25, R28.reuse, 0xf8, !PT ;  /* 0x000000191bff7212 */ /* 0x100fe4000782f81c */
[C---:B------:R-:W-:Y:S02]  /*5ac0*/  LOP3.LUT P0, RZ, R26.reuse, 0x1, RZ, 0xc0, !PT ;  /* 0x000000011aff7812 */ /* 0x040fe4000780c0ff */
[----:B------:R-:W-:Y:S02]  /*5ad0*/  LOP3.LUT P2, RZ, R26, 0x2, RZ, 0xc0, !PT ;  /* 0x000000021aff7812 */ /* 0x000fe4000784c0ff */
[----:B------:R-:W-:Y:S02]  /*5ae0*/  SHF.R.U32.HI R19, RZ, R19, R28 ;  /* 0x00000013ff137219 */ /* 0x000fe4000001161c */
[----:B------:R-:W-:-:S02]  /*5af0*/  PLOP3.LUT P0, PT, P0, P1, P2, 0xe0, 0x0 ;  /* 0x000000000000781c */ /* 0x000fc40000703c20 */
[----:B------:R-:W-:Y:S02]  /*5b00*/  LOP3.LUT P1, RZ, R18, 0x7fffff, RZ, 0xc0, !PT ;  /* 0x007fffff12ff7812 */ /* 0x000fe4000782c0ff */
[----:B------:R-:W-:-:S05]  /*5b10*/  SEL R25, RZ, 0x1, !P0 ;  /* 0x00000001ff197807 */ /* 0x000fca0004000000 */
[----:B------:R-:W-:-:S05]  /*5b20*/  IMAD.MOV R25, RZ, RZ, -R25 ;  /* 0x000000ffff197224 */ /* 0x000fca00078e0a19 */
[----:B------:R-:W-:-:S13]  /*5b30*/  ISETP.GE.AND P0, PT, R25, RZ, PT ;  /* 0x000000ff1900720c */ /* 0x000fda0003f06270 */
[----:B------:R-:W-:-:S05]  /*5b40*/  @!P0 IADD3 R19, PT, PT, R19, 0x1, RZ ;  /* 0x0000000113138810 */ /* 0x000fca0007ffe0ff */
[----:B------:R-:W-:-:S05]  /*5b50*/  @!P1 IMAD.SHL.U32 R19, R19, 0x2, RZ ;  /* 0x0000000213139824 */ /* 0x000fca00078e00ff */
[----:B------:R-:W-:Y:S01]  /*5b60*/  LOP3.LUT R19, R19, 0x80000000, R18, 0xf8, !PT ;  /* 0x8000000013137812 */ /* 0x000fe200078ef812 */
[----:B------:R-:W-:Y:S06]  /*5b70*/  BRA `(.L_x_66) ;  /* 0x0000000000047947 */ /* 0x000fec0003800000 */
.L_x_67:
[----:B------:R2:W3:Y:S02]  /*5b80*/  MUFU.RCP R19, R18 ;  /* 0x0000001200137308 */ /* 0x0004e40000001000 */
.L_x_66:
[----:B-1-3--:R-:W-:Y:S01]  /*5b90*/  MOV R25, R19 ;  /* 0x0000001300197202 */ /* 0x00afe20000000f00 */
[----:B------:R-:W-:Y:S01]  /*5ba0*/  IMAD.MOV.U32 R19, RZ, RZ, 0x0 ;  /* 0x00000000ff137424 */ /* 0x000fe200078e00ff */
[----:B0-2---:R-:W-:-:S04]  /*5bb0*/  MOV R18, R24 ;  /* 0x0000001800127202 */ /* 0x005fc80000000f00 */
[----:B------:R-:W-:Y:S05]  /*5bc0*/  RET.REL.NODEC R18 `(_Z8myKernelPKfPfS0_iif) ;  /* 0xffffffa4120c7950 */ /* 0x000fea0003c3ffff */
        .weak           $__internal_2_$__cuda_sm3x_div_rn_noftz_f32_slowpath
        .type           $__internal_2_$__cuda_sm3x_div_rn_noftz_f32_slowpath,@function
        .size           $__internal_2_$__cuda_sm3x_div_rn_noftz_f32_slowpath,(.L_x_82 - $__internal_2_$__cuda_sm3x_div_rn_noftz_f32_slowpath)
$__internal_2_$__cuda_sm3x_div_rn_noftz_f32_slowpath:
[--C-:B------:R-:W-:Y:S01]  /*5bd0*/  SHF.R.U32.HI R16, RZ, 0x17, R3.reuse ;  /* 0x00000017ff107819 */ /* 0x100fe20000011603 */
[----:B------:R-:W-:Y:S01]  /*5be0*/  BSSY.RECONVERGENT B1, `(.L_x_68) ;  /* 0x0000063000017945 */ /* 0x000fe20003800200 */
[----:B------:R-:W-:Y:S01]  /*5bf0*/  SHF.R.U32.HI R15, RZ, 0x17, R4 ;  /* 0x00000017ff0f7819 */ /* 0x000fe20000011604 */
[----:B------:R-:W-:Y:S01]  /*5c00*/  IMAD.MOV.U32 R17, RZ, RZ, R3 ;  /* 0x000000ffff117224 */ /* 0x000fe200078e0003 */
[----:B------:R-:W-:Y:S02]  /*5c10*/  LOP3.LUT R16, R16, 0xff, RZ, 0xc0, !PT ;  /* 0x000000ff10107812 */ /* 0x000fe400078ec0ff */
[----:B------:R-:W-:Y:S02]  /*5c20*/  LOP3.LUT R23, R15, 0xff, RZ, 0xc0, !PT ;  /* 0x000000ff0f177812 */ /* 0x000fe400078ec0ff */
[----:B------:R-:W-:Y:S02]  /*5c30*/  IADD3 R25, PT, PT, R16, -0x1, RZ ;  /* 0xffffffff10197810 */ /* 0x000fe40007ffe0ff */
[----:B------:R-:W-:-:S02]  /*5c40*/  IADD3 R26, PT, PT, R23, -0x1, RZ ;  /* 0xffffffff171a7810 */ /* 0x000fc40007ffe0ff */
[----:B------:R-:W-:-:S04]  /*5c50*/  ISETP.GT.U32.AND P0, PT, R25, 0xfd, PT ;  /* 0x000000fd1900780c */ /* 0x000fc80003f04070 */
[----:B------:R-:W-:-:S13]  /*5c60*/  ISETP.GT.U32.OR P0, PT, R26, 0xfd, P0 ;  /* 0x000000fd1a00780c */ /* 0x000fda0000704470 */
[----:B------:R-:W-:Y:S01]  /*5c70*/  @!P0 MOV R15, RZ ;  /* 0x000000ff000f8202 */ /* 0x000fe20000000f00 */
[----:B------:R-:W-:Y:S06]  /*5c80*/  @!P0 BRA `(.L_x_69) ;  /* 0x00000000005c8947 */ /* 0x000fec0003800000 */
[----:B------:R-:W-:Y:S02]  /*5c90*/  FSETP.GTU.FTZ.AND P0, PT, |R4|, +INF , PT ;  /* 0x7f8000000400780b */ /* 0x000fe40003f1c200 */
[----:B------:R-:W-:-:S04]  /*5ca0*/  FSETP.GTU.FTZ.AND P1, PT, |R3|, +INF , PT ;  /* 0x7f8000000300780b */ /* 0x000fc80003f3c200 */
[----:B------:R-:W-:-:S13]  /*5cb0*/  PLOP3.LUT P0, PT, P0, P1, PT, 0xf8, 0x8f ;  /* 0x00000000008f781c */ /* 0x000fda0000703f70 */
[----:B------:R-:W-:Y:S05]  /*5cc0*/  @P0 BRA `(.L_x_70) ;  /* 0x00000004004c0947 */ /* 0x000fea0003800000 */
[----:B------:R-:W-:-:S13]  /*5cd0*/  LOP3.LUT P0, RZ, R17, 0x7fffffff, R4, 0xc8, !PT ;  /* 0x7fffffff11ff7812 */ /* 0x000fda000780c804 */
[----:B------:R-:W-:Y:S05]  /*5ce0*/  @!P0 BRA `(.L_x_71) ;  /* 0x00000004003c8947 */ /* 0x000fea0003800000 */
[C---:B------:R-:W-:Y:S02]  /*5cf0*/  FSETP.NEU.FTZ.AND P1, PT, |R4|.reuse, +INF , PT ;  /* 0x7f8000000400780b */ /* 0x040fe40003f3d200 */
[----:B------:R-:W-:Y:S02]  /*5d00*/  FSETP.NEU.FTZ.AND P0, PT, |R3|, +INF , PT ;  /* 0x7f8000000300780b */ /* 0x000fe40003f1d200 */
[----:B------:R-:W-:-:S11]  /*5d10*/  FSETP.NEU.FTZ.AND P3, PT, |R4|, +INF , PT ;  /* 0x7f8000000400780b */ /* 0x000fd60003f7d200 */
[----:B------:R-:W-:Y:S05]  /*5d20*/  @!P0 BRA !P1, `(.L_x_71) ;  /* 0x00000004002c8947 */ /* 0x000fea0004800000 */
[----:B------:R-:W-:-:S04]  /*5d30*/  LOP3.LUT P1, RZ, R4, 0x7fffffff, RZ, 0xc0, !PT ;  /* 0x7fffffff04ff7812 */ /* 0x000fc8000782c0ff */
[----:B------:R-:W-:-:S13]  /*5d40*/  PLOP3.LUT P0, PT, P0, P1, PT, 0x2f, 0xf2 ;  /* 0x0000000000f2781c */ /* 0x000fda0000702577 */
[----:B------:R-:W-:Y:S05]  /*5d50*/  @P0 BRA `(.L_x_72) ;  /* 0x0000000400180947 */ /* 0x000fea0003800000 */
[----:B------:R-:W-:-:S04]  /*5d60*/  LOP3.LUT P0, RZ, R17, 0x7fffffff, RZ, 0xc0, !PT ;  /* 0x7fffffff11ff7812 */ /* 0x000fc8000780c0ff */
[----:B------:R-:W-:-:S13]  /*5d70*/  PLOP3.LUT P0, PT, P3, P0, PT, 0x2f, 0xf2 ;  /* 0x0000000000f2781c */ /* 0x000fda0001f00577 */
[----:B------:R-:W-:Y:S05]  /*5d80*/  @P0 BRA `(.L_x_73) ;  /* 0x0000000400000947 */ /* 0x000fea0003800000 */
[----:B------:R-:W-:Y:S02]  /*5d90*/  ISETP.GE.AND P0, PT, R26, RZ, PT ;  /* 0x000000ff1a00720c */ /* 0x000fe40003f06270 */
[----:B------:R-:W-:-:S11]  /*5da0*/  ISETP.GE.AND P1, PT, R25, RZ, PT ;  /* 0x000000ff1900720c */ /* 0x000fd60003f26270 */
[----:B------:R-:W-:Y:S01]  /*5db0*/  @P0 MOV R15, RZ ;  /* 0x000000ff000f0202 */ /* 0x000fe20000000f00 */
[----:B------:R-:W-:Y:S02]  /*5dc0*/  @!P0 IMAD.MOV.U32 R15, RZ, RZ, -0x40 ;  /* 0xffffffc0ff0f8424 */ /* 0x000fe400078e00ff */
[----:B------:R-:W-:Y:S01]  /*5dd0*/  @!P0 FFMA R4, R4, 1.84467440737095516160e+19, RZ ;  /* 0x5f80000004048823 */ /* 0x000fe200000000ff */
[----:B------:R-:W-:Y:S02]  /*5de0*/  @!P1 FFMA R17, R3, 1.84467440737095516160e+19, RZ ;  /* 0x5f80000003119823 */ /* 0x000fe400000000ff */
[----:B------:R-:W-:-:S07]  /*5df0*/  @!P1 IADD3 R15, PT, PT, R15, 0x40, RZ ;  /* 0x000000400f0f9810 */ /* 0x000fce0007ffe0ff */
.L_x_69:
[----:B------:R-:W-:Y:S01]  /*5e00*/  LEA R26, R16, 0xc0800000, 0x17 ;  /* 0xc0800000101a7811 */ /* 0x000fe200078eb8ff */
[----:B------:R-:W-:Y:S01]  /*5e10*/  VIADD R23, R23, 0xffffff81 ;  /* 0xffffff8117177836 */ /* 0x000fe20000000000 */
[----:B------:R-:W-:Y:S02]  /*5e20*/  BSSY.RECONVERGENT B2, `(.L_x_74) ;  /* 0x0000035000027945 */ /* 0x000fe40003800200 */
[----:B------:R-:W-:Y:S01]  /*5e30*/  IADD3 R26, PT, PT, -R26, R17, RZ ;  /* 0x000000111a1a7210 */ /* 0x000fe20007ffe1ff */
[----:B------:R-:W-:-:S03]  /*5e40*/  IMAD R4, R23, -0x800000, R4 ;  /* 0xff80000017047824 */ /* 0x000fc600078e0204 */
[----:B------:R0:W1:Y:S01]  /*5e50*/  MUFU.RCP R17, R26 ;  /* 0x0000001a00117308 */ /* 0x0000620000001000 */
[----:B------:R-:W-:Y:S01]  /*5e60*/  FADD.FTZ R25, -R26, -RZ ;  /* 0x800000ff1a197221 */ /* 0x000fe20000010100 */
[----:B0-----:R-:W-:-:S04]  /*5e70*/  IADD3 R26, PT, PT, R23, 0x7f, -R16 ;  /* 0x0000007f171a7810 */ /* 0x001fc80007ffe810 */
[----:B------:R-:W-:Y:S01]  /*5e80*/  IADD3 R15, PT, PT, R26, R15, RZ ;  /* 0x0000000f1a0f7210 */ /* 0x000fe20007ffe0ff */
[----:B-1----:R-:W-:-:S04]  /*5e90*/  FFMA R28, R17, R25, 1 ;  /* 0x3f800000111c7423 */ /* 0x002fc80000000019 */
[----:B------:R-:W-:-:S04]  /*5ea0*/  FFMA R17, R17, R28, R17 ;  /* 0x0000001c11117223 */ /* 0x000fc80000000011 */
[----:B------:R-:W-:-:S04]  /*5eb0*/  FFMA R28, R4, R17, RZ ;  /* 0x00000011041c7223 */ /* 0x000fc800000000ff */
[----:B------:R-:W-:-:S04]  /*5ec0*/  FFMA R27, R25, R28, R4 ;  /* 0x0000001c191b7223 */ /* 0x000fc80000000004 */
[----:B------:R-:W-:-:S04]  /*5ed0*/  FFMA R28, R17, R27, R28 ;  /* 0x0000001b111c7223 */ /* 0x000fc8000000001c */
[----:B------:R-:W-:-:S04]  /*5ee0*/  FFMA R25, R25, R28, R4 ;  /* 0x0000001c19197223 */ /* 0x000fc80000000004 */
[----:B------:R-:W-:-:S05]  /*5ef0*/  FFMA R4, R17, R25, R28 ;  /* 0x0000001911047223 */ /* 0x000fca000000001c */
[----:B------:R-:W-:-:S04]  /*5f00*/  SHF.R.U32.HI R16, RZ, 0x17, R4 ;  /* 0x00000017ff107819 */ /* 0x000fc80000011604 */
[----:B------:R-:W-:-:S04]  /*5f10*/  LOP3.LUT R16, R16, 0xff, RZ, 0xc0, !PT ;  /* 0x000000ff10107812 */ /* 0x000fc800078ec0ff */
[----:B------:R-:W-:-:S05]  /*5f20*/  IADD3 R27, PT, PT, R16, R15, RZ ;  /* 0x0000000f101b7210 */ /* 0x000fca0007ffe0ff */
[----:B------:R-:W-:-:S05]  /*5f30*/  VIADD R16, R27, 0xffffffff ;  /* 0xffffffff1b107836 */ /* 0x000fca0000000000 */
[----:B------:R-:W-:-:S13]  /*5f40*/  ISETP.GE.U32.AND P0, PT, R16, 0xfe, PT ;  /* 0x000000fe1000780c */ /* 0x000fda0003f06070 */
[----:B------:R-:W-:Y:S05]  /*5f50*/  @!P0 BRA `(.L_x_75) ;  /* 0x0000000000808947 */ /* 0x000fea0003800000 */
[----:B------:R-:W-:-:S13]  /*5f60*/  ISETP.GT.AND P0, PT, R27, 0xfe, PT ;  /* 0x000000fe1b00780c */ /* 0x000fda0003f04270 */
[----:B------:R-:W-:Y:S05]  /*5f70*/  @P0 BRA `(.L_x_76) ;  /* 0x00000000006c0947 */ /* 0x000fea0003800000 */
[----:B------:R-:W-:-:S13]  /*5f80*/  ISETP.GE.AND P0, PT, R27, 0x1, PT ;  /* 0x000000011b00780c */ /* 0x000fda0003f06270 */
[----:B------:R-:W-:Y:S05]  /*5f90*/  @P0 BRA `(.L_x_77) ;  /* 0x0000000000740947 */ /* 0x000fea0003800000 */
[----:B------:R-:W-:Y:S02]  /*5fa0*/  ISETP.GE.AND P0, PT, R27, -0x18, PT ;  /* 0xffffffe81b00780c */ /* 0x000fe40003f06270 */
[----:B------:R-:W-:-:S11]  /*5fb0*/  LOP3.LUT R4, R4, 0x80000000, RZ, 0xc0, !PT ;  /* 0x8000000004047812 */ /* 0x000fd600078ec0ff */
[----:B------:R-:W-:Y:S05]  /*5fc0*/  @!P0 BRA `(.L_x_77) ;  /* 0x0000000000688947 */ /* 0x000fea0003800000 */
[-CC-:B------:R-:W-:Y:S01]  /*5fd0*/  FFMA.RZ R15, R17, R25.reuse, R28.reuse ;  /* 0x00000019110f7223 */ /* 0x180fe2000000c01c */
[----:B------:R-:W-:Y:S01]  /*5fe0*/  IADD3 R26, PT, PT, R27, 0x20, RZ ;  /* 0x000000201b1a7810 */ /* 0x000fe20007ffe0ff */
[-CC-:B------:R-:W-:Y:S01]  /*5ff0*/  FFMA.RM R16, R17, R25.reuse, R28.reuse ;  /* 0x0000001911107223 */ /* 0x180fe2000000401c */
[----:B------:R-:W-:Y:S02]  /*6000*/  ISETP.NE.AND P3, PT, R27, RZ, PT ;  /* 0x000000ff1b00720c */ /* 0x000fe40003f65270 */
[----:B------:R-:W-:Y:S01]  /*6010*/  LOP3.LUT R23, R15, 0x7fffff, RZ, 0xc0, !PT ;  /* 0x007fffff0f177812 */ /* 0x000fe200078ec0ff */
[----:B------:R-:W-:Y:S01]  /*6020*/  FFMA.RP R15, R17, R25, R28 ;  /* 0x00000019110f7223 */ /* 0x000fe2000000801c */
[----:B------:R-:W-:Y:S02]  /*6030*/  ISETP.NE.AND P1, PT, R27, RZ, PT ;  /* 0x000000ff1b00720c */ /* 0x000fe40003f25270 */
[----:B------:R-:W-:Y:S02]  /*6040*/  LOP3.LUT R23, R23, 0x800000, RZ, 0xfc, !PT ;  /* 0x0080000017177812 */ /* 0x000fe400078efcff */
[----:B------:R-:W-:-:S02]  /*6050*/  IADD3 R17, PT, PT, -R27, RZ, RZ ;  /* 0x000000ff1b117210 */ /* 0x000fc40007ffe1ff */
[----:B------:R-:W-:Y:S02]  /*6060*/  SHF.L.U32 R26, R23, R26, RZ ;  /* 0x0000001a171a7219 */ /* 0x000fe400000006ff */
[----:B------:R-:W-:Y:S02]  /*6070*/  FSETP.NEU.FTZ.AND P0, PT, R15, R16, PT ;  /* 0x000000100f00720b */ /* 0x000fe40003f1d000 */
[----:B------:R-:W-:Y:S02]  /*6080*/  SEL R16, R17, RZ, P3 ;  /* 0x000000ff11107207 */ /* 0x000fe40001800000 */
[----:B------:R-:W-:Y:S02]  /*6090*/  ISETP.NE.AND P1, PT, R26, RZ, P1 ;  /* 0x000000ff1a00720c */ /* 0x000fe40000f25270 */
[----:B------:R-:W-:Y:S02]  /*60a0*/  SHF.R.U32.HI R16, RZ, R16, R23 ;  /* 0x00000010ff107219 */ /* 0x000fe40000011617 */
[----:B------:R-:W-:-:S02]  /*60b0*/  PLOP3.LUT P0, PT, P0, P1, PT, 0xf8, 0x8f ;  /* 0x00000000008f781c */ /* 0x000fc40000703f70 */
[----:B------:R-:W-:Y:S02]  /*60c0*/  SHF.R.U32.HI R26, RZ, 0x1, R16 ;  /* 0x00000001ff1a7819 */ /* 0x000fe40000011610 */
[----:B------:R-:W-:-:S04]  /*60d0*/  SEL R15, RZ, 0x1, !P0 ;  /* 0x00000001ff0f7807 */ /* 0x000fc80004000000 */
[----:B------:R-:W-:-:S04]  /*60e0*/  LOP3.LUT R15, R15, 0x1, R26, 0xf8, !PT ;  /* 0x000000010f0f7812 */ /* 0x000fc800078ef81a */
[----:B------:R-:W-:-:S05]  /*60f0*/  LOP3.LUT R15, R15, R16, RZ, 0xc0, !PT ;  /* 0x000000100f0f7212 */ /* 0x000fca00078ec0ff */
[----:B------:R-:W-:-:S05]  /*6100*/  IMAD.IADD R15, R26, 0x1, R15 ;  /* 0x000000011a0f7824 */ /* 0x000fca00078e020f */
[----:B------:R-:W-:Y:S01]  /*6110*/  LOP3.LUT R4, R15, R4, RZ, 0xfc, !PT ;  /* 0x000000040f047212 */ /* 0x000fe200078efcff */
[----:B------:R-:W-:Y:S06]  /*6120*/  BRA `(.L_x_77) ;  /* 0x0000000000107947 */ /* 0x000fec0003800000 */
.L_x_76:
[----:B------:R-:W-:-:S04]  /*6130*/  LOP3.LUT R4, R4, 0x80000000, RZ, 0xc0, !PT ;  /* 0x8000000004047812 */ /* 0x000fc800078ec0ff */
[----:B------:R-:W-:Y:S01]  /*6140*/  LOP3.LUT R4, R4, 0x7f800000, RZ, 0xfc, !PT ;  /* 0x7f80000004047812 */ /* 0x000fe200078efcff */
[----:B------:R-:W-:Y:S06]  /*6150*/  BRA `(.L_x_77) ;  /* 0x0000000000047947 */ /* 0x000fec0003800000 */
.L_x_75:
[----:B------:R-:W-:-:S07]  /*6160*/  LEA R4, R15, R4, 0x17 ;  /* 0x000000040f047211 */ /* 0x000fce00078eb8ff */
.L_x_77:
[----:B------:R-:W-:Y:S05]  /*6170*/  BSYNC.RECONVERGENT B2 ;  /* 0x0000000000027941 */ /* 0x000fea0003800200 */
.L_x_74:
[----:B------:R-:W-:Y:S05]  /*6180*/  BRA `(.L_x_78) ;  /* 0x0000000000207947 */ /* 0x000fea0003800000 */
.L_x_73:
[----:B------:R-:W-:-:S04]  /*6190*/  LOP3.LUT R4, R17, 0x80000000, R4, 0x48, !PT ;  /* 0x8000000011047812 */ /* 0x000fc800078e4804 */
[----:B------:R-:W-:Y:S01]  /*61a0*/  LOP3.LUT R4, R4, 0x7f800000, RZ, 0xfc, !PT ;  /* 0x7f80000004047812 */ /* 0x000fe200078efcff */
[----:B------:R-:W-:Y:S06]  /*61b0*/  BRA `(.L_x_78) ;  /* 0x0000000000147947 */ /* 0x000fec0003800000 */
.L_x_72:
[----:B------:R-:W-:Y:S01]  /*61c0*/  LOP3.LUT R4, R17, 0x80000000, R4, 0x48, !PT ;  /* 0x8000000011047812 */ /* 0x000fe200078e4804 */
[----:B------:R-:W-:Y:S06]  /*61d0*/  BRA `(.L_x_78) ;  /* 0x00000000000c7947 */ /* 0x000fec0003800000 */
.L_x_71:
[----:B------:R-:W0:Y:S01]  /*61e0*/  MUFU.RSQ R4, -QNAN ;  /* 0xffc0000000047908 */ /* 0x000e220000001400 */
[----:B------:R-:W-:Y:S05]  /*61f0*/  BRA `(.L_x_78) ;  /* 0x0000000000047947 */ /* 0x000fea0003800000 */
.L_x_70:
[----:B------:R-:W-:-:S07]  /*6200*/  FADD.FTZ R4, R4, R3 ;  /* 0x0000000304047221 */ /* 0x000fce0000010000 */
.L_x_78:
[----:B------:R-:W-:Y:S05]  /*6210*/  BSYNC.RECONVERGENT B1 ;  /* 0x0000000000017941 */ /* 0x000fea0003800200 */
.L_x_68:
[----:B------:R-:W-:-:S04]  /*6220*/  HFMA2 R15, -RZ, RZ, 0, 0 ;  /* 0x00000000ff0f7431 */ /* 0x000fc800000001ff */
[----:B0-----:R-:W-:Y:S05]  /*6230*/  RET.REL.NODEC R14 `(_Z8myKernelPKfPfS0_iif) ;  /* 0xffffff9c0e707950 */ /* 0x001fea0003c3ffff */
.L_x_79:
[----:B------:R-:W-:-:S00]  /*6240*/  BRA `(.L_x_79) ;  /* 0xfffffffc00fc7947 */ /* 0x000fc0000383ffff */
[----:B------:R-:W-:-:S00]  /*6250*/  NOP ;  /* 0x0000000000007918 */ /* 0x000fc00000000000 */
        /* <DEDUP_REMOVED lines=10> */
.L_x_82:


//--------------------- .nv.shared._Z8myKernelPKfPfS0_iif --------------------------
	.section	.nv.shared._Z8myKernelPKfPfS0_iif,"aw",@nobits
	.sectionflags	@""
	.align	4
.nv.shared._Z8myKernelPKfPfS0_iif:
	.zero		4096


//--------------------- .nv.shared.reserved.0     --------------------------
	.section	.nv.shared.reserved.0,"aw",@nobits
	.weak		__nv_reservedSMEM_offset_0_alias
	.size		__nv_reservedSMEM_offset_0_alias, 0, 64
	.other		__nv_reservedSMEM_offset_0_alias,@"STO_CUDA_RESERVED_SHARED STV_DEFAULT"
__nv_reservedSMEM_offset_0_alias:
	.zero		0
	.zero		64


//--------------------- .nv.constant0._Z8myKernelPKfPfS0_iif --------------------------
	.section	.nv.constant0._Z8myKernelPKfPfS0_iif,"a",@progbits
	.sectionflags	@""
	.align	4
.nv.constant0._Z8myKernelPKfPfS0_iif:
	.zero		932


//--------------------- SYMBOLS --------------------------

	.type		.nv.reservedSmem.offset0,@object
	.size		.nv.reservedSmem.offset0,0x4
	.type		.nv.reservedSmem.cap,@object
	.size		.nv.reservedSmem.cap,0x4
